def matmul_kernel(
    a_ptr,
    b_ptr,
    c_ptr,
    M,
    N,
    K,
    stride_am,
    stride_ak,
    stride_bk,
    stride_bn,
    stride_cm,
    stride_cn,
    BLOCK_M: tl.constexpr,
    BLOCK_N: tl.constexpr,
    BLOCK_K: tl.constexpr,
    GROUP_M: tl.constexpr,
):
    pid = tl.program_id(axis=0)
    num_pid_m = tl.cdiv(M, BLOCK_M)
    num_pid_n = tl.cdiv(N, BLOCK_N)
    num_pid_in_group = GROUP_M * num_pid_n
    group_id = pid // num_pid_in_group
    first_pid_m = group_id * GROUP_M
    group_size_m = min(num_pid_m - first_pid_m, GROUP_M)
    pid_m = first_pid_m + ((pid % num_pid_in_group) % group_size_m)
    pid_n = (pid % num_pid_in_group) // group_size_m

    offs_am = (pid_m * BLOCK_M + tl.arange(0, BLOCK_M)) % M
    offs_bn = (pid_n * BLOCK_N + tl.arange(0, BLOCK_N)) % N
    offs_k = tl.arange(0, BLOCK_K)
    a_ptrs = a_ptr + offs_am[:, None] * stride_am + offs_k[None, :] * stride_ak
    b_ptrs = b_ptr + offs_k[:, None] * stride_bk + offs_bn[None, :] * stride_bn

    acc = tl.zeros((BLOCK_M, BLOCK_N), dtype=tl.float32)
    for kk in range(0, tl.cdiv(K, BLOCK_K)):
        a = tl.load(a_ptrs, mask=offs_k[None, :] < K - kk * BLOCK_K, other=0.0)
        b = tl.load(b_ptrs, mask=offs_k[:, None] < K - kk * BLOCK_K, other=0.0)
        acc = tl.dot(a, b, acc)
        a_ptrs += BLOCK_K * stride_ak
        b_ptrs += BLOCK_K * stride_bk

    c = acc.to(c_ptr.dtype.element_ty)
    offs_cm = pid_m * BLOCK_M + tl.arange(0, BLOCK_M)
    offs_cn = pid_n * BLOCK_N + tl.arange(0, BLOCK_N)
    c_ptrs = c_ptr + offs_cm[:, None] * stride_cm + offs_cn[None, :] * stride_cn
    mask = (offs_cm[:, None] < M) & (offs_cn[None, :] < N)
    tl.store(c_ptrs, c, mask=mask)

# config = {"BLOCK_K": 64, "BLOCK_M": 16, "BLOCK_N": 64, "GROUP_M": 8, "arch": "sm_100", "dtype": "fp16", "num_ctas": 1, "num_stages": 4, "num_warps": 4}
# arch = sm_100


// ===== COMPILED SASS (sm_100a) =====

	.target	sm_100a

	.elftype	@"ET_EXEC"


//--------------------- .note.nv.tkinfo           --------------------------
	.section	.note.nv.tkinfo,"",@"SHT_NOTE"
	.sectionflags	@"SHF_NOTE_NV_TKINFO"
	.tkinfo
        /*0018*/ 	.word	0x00000081
        /*0030*/ 	.string	""
        /*0030*/ 	.string	"ptxas-blackwell"
        /*0030*/ 	.string	"Cuda compilation tools, release 12.9, V12.9.86"
        /*0030*/ 	.string	"Build cuda_12.9.r12.9/compiler.36037853_0"
        /*0030*/ 	.string	"-v  -suppress-debug-info  -lineinfo  -arch sm_100a "



//--------------------- .note.nv.cuver            --------------------------
	.section	.note.nv.cuver,"",@"SHT_NOTE"
	.sectionflags	@"SHF_NOTE_NV_CUVER"
        /*0018*/ 	.short	0x0001
        /*001a*/ 	.short	0x0064
        /*001c*/ 	.short	0x0001
        /*001e*/ 	.short	0x0000
        /*0020*/ 	.short	0x0001
        /*0022*/ 	.short	0x0000


//--------------------- .nv.info                  --------------------------
	.section	.nv.info,"",@"SHT_CUDA_INFO"
	.align	4


	//----- nvinfo : EIATTR_REGCOUNT
	.align		4
        /*0000*/ 	.byte	0x04, 0x2f
        /*0002*/ 	.short	(.L_1 - .L_0)
	.align		4
.L_0:
        /*0004*/ 	.word	index@(matmul_kernel)
        /*0008*/ 	.word	0x000000a7


	//----- nvinfo : EIATTR_FRAME_SIZE
	.align		4
.L_1:
        /*000c*/ 	.byte	0x04, 0x11
        /*000e*/ 	.short	(.L_3 - .L_2)
	.align		4
.L_2:
        /*0010*/ 	.word	index@(matmul_kernel)
        /*0014*/ 	.word	0x00000000


	//----- nvinfo : EIATTR_MIN_STACK_SIZE
	.align		4
.L_3:
        /*0018*/ 	.byte	0x04, 0x12
        /*001a*/ 	.short	(.L_5 - .L_4)
	.align		4
.L_4:
        /*001c*/ 	.word	index@(matmul_kernel)
        /*0020*/ 	.word	0x00000000
.L_5:


//--------------------- .nv.info.matmul_kernel    --------------------------
	.section	.nv.info.matmul_kernel,"",@"SHT_CUDA_INFO"
	.sectionflags	@""
	.align	4


	//----- nvinfo : EIATTR_CUDA_API_VERSION
	.align		4
        /*0000*/ 	.byte	0x04, 0x37
        /*0002*/ 	.short	(.L_7 - .L_6)
.L_6:
        /*0004*/ 	.word	0x00000081


	//----- nvinfo : EIATTR_KPARAM_INFO
	.align		4
.L_7:
        /*0008*/ 	.byte	0x04, 0x17
        /*000a*/ 	.short	(.L_9 - .L_8)
.L_8:
        /*000c*/ 	.word	0x00000000
        /*0010*/ 	.short	0x000d
        /*0012*/ 	.short	0x0048
        /*0014*/ 	.byte	0x00, 0xf4, 0x21, 0x00


	//----- nvinfo : EIATTR_KPARAM_INFO
	.align		4
.L_9:
        /*0018*/ 	.byte	0x04, 0x17
        /*001a*/ 	.short	(.L_11 - .L_10)
.L_10:
        /*001c*/ 	.word	0x00000000
        /*0020*/ 	.short	0x000c
        /*0022*/ 	.short	0x0040
        /*0024*/ 	.byte	0x00, 0xf4, 0x21, 0x00


	//----- nvinfo : EIATTR_KPARAM_INFO
	.align		4
.L_11:
        /*0028*/ 	.byte	0x04, 0x17
        /*002a*/ 	.short	(.L_13 - .L_12)
.L_12:
        /*002c*/ 	.word	0x00000000
        /*0030*/ 	.short	0x000b
        /*0032*/ 	.short	0x0038
        /*0034*/ 	.byte	0x00, 0xf0, 0x11, 0x00


	//----- nvinfo : EIATTR_KPARAM_INFO
	.align		4
.L_13:
        /*0038*/ 	.byte	0x04, 0x17
        /*003a*/ 	.short	(.L_15 - .L_14)
.L_14:
        /*003c*/ 	.word	0x00000000
        /*0040*/ 	.short	0x000a
        /*0042*/ 	.short	0x0034
        /*0044*/ 	.byte	0x00, 0xf0, 0x11, 0x00


	//----- nvinfo : EIATTR_KPARAM_INFO
	.align		4
.L_15:
        /*0048*/ 	.byte	0x04, 0x17
        /*004a*/ 	.short	(.L_17 - .L_16)
.L_16:
        /*004c*/ 	.word	0x00000000
        /*0050*/ 	.short	0x0009
        /*0052*/ 	.short	0x0030
        /*0054*/ 	.byte	0x00, 0xf0, 0x11, 0x00


	//----- nvinfo : EIATTR_KPARAM_INFO
	.align		4
.L_17:
        /*0058*/ 	.byte	0x04, 0x17
        /*005a*/ 	.short	(.L_19 - .L_18)
.L_18:
        /*005c*/ 	.word	0x00000000
        /*0060*/ 	.short	0x0008
        /*0062*/ 	.short	0x002c
        /*0064*/ 	.byte	0x00, 0xf0, 0x11, 0x00


	//----- nvinfo : EIATTR_KPARAM_INFO
	.align		4
.L_19:
        /*0068*/ 	.byte	0x04, 0x17
        /*006a*/ 	.short	(.L_21 - .L_20)
.L_20:
        /*006c*/ 	.word	0x00000000
        /*0070*/ 	.short	0x0007
        /*0072*/ 	.short	0x0028
        /*0074*/ 	.byte	0x00, 0xf0, 0x11, 0x00


	//----- nvinfo : EIATTR_KPARAM_INFO
	.align		4
.L_21:
        /*0078*/ 	.byte	0x04, 0x17
        /*007a*/ 	.short	(.L_23 - .L_22)
.L_22:
        /*007c*/ 	.word	0x00000000
        /*0080*/ 	.short	0x0006
        /*0082*/ 	.short	0x0024
        /*0084*/ 	.byte	0x00, 0xf0, 0x11, 0x00


	//----- nvinfo : EIATTR_KPARAM_INFO
	.align		4
.L_23:
        /*0088*/ 	.byte	0x04, 0x17
        /*008a*/ 	.short	(.L_25 - .L_24)
.L_24:
        /*008c*/ 	.word	0x00000000
        /*0090*/ 	.short	0x0005
        /*0092*/ 	.short	0x0020
        /*0094*/ 	.byte	0x00, 0xf0, 0x11, 0x00


	//----- nvinfo : EIATTR_KPARAM_INFO
	.align		4
.L_25:
        /*0098*/ 	.byte	0x04, 0x17
        /*009a*/ 	.short	(.L_27 - .L_26)
.L_26:
        /*009c*/ 	.word	0x00000000
        /*00a0*/ 	.short	0x0004
        /*00a2*/ 	.short	0x001c
        /*00a4*/ 	.byte	0x00, 0xf0, 0x11, 0x00


	//----- nvinfo : EIATTR_KPARAM_INFO
	.align		4
.L_27:
        /*00a8*/ 	.byte	0x04, 0x17
        /*00aa*/ 	.short	(.L_29 - .L_28)
.L_28:
        /*00ac*/ 	.word	0x00000000
        /*00b0*/ 	.short	0x0003
        /*00b2*/ 	.short	0x0018
        /*00b4*/ 	.byte	0x00, 0xf0, 0x11, 0x00


	//----- nvinfo : EIATTR_KPARAM_INFO
	.align		4
.L_29:
        /*00b8*/ 	.byte	0x04, 0x17
        /*00ba*/ 	.short	(.L_31 - .L_30)
.L_30:
        /*00bc*/ 	.word	0x00000000
        /*00c0*/ 	.short	0x0002
        /*00c2*/ 	.short	0x0010
        /*00c4*/ 	.byte	0x00, 0xf4, 0x21, 0x00


	//----- nvinfo : EIATTR_KPARAM_INFO
	.align		4
.L_31:
        /*00c8*/ 	.byte	0x04, 0x17
        /*00ca*/ 	.short	(.L_33 - .L_32)
.L_32:
        /*00cc*/ 	.word	0x00000000
        /*00d0*/ 	.short	0x0001
        /*00d2*/ 	.short	0x0008
        /*00d4*/ 	.byte	0x00, 0xf4, 0x21, 0x00


	//----- nvinfo : EIATTR_KPARAM_INFO
	.align		4
.L_33:
        /*00d8*/ 	.byte	0x04, 0x17
        /*00da*/ 	.short	(.L_35 - .L_34)
.L_34:
        /*00dc*/ 	.word	0x00000000
        /*00e0*/ 	.short	0x0000
        /*00e2*/ 	.short	0x0000
        /*00e4*/ 	.byte	0x00, 0xf4, 0x21, 0x00


	//----- nvinfo : EIATTR_SPARSE_MMA_MASK
	.align		4
.L_35:
        /*00e8*/ 	.byte	0x03, 0x50
        /*00ea*/ 	.short	0x0000


	//----- nvinfo : EIATTR_MAXREG_COUNT
	.align		4
        /*00ec*/ 	.byte	0x03, 0x1b
        /*00ee*/ 	.short	0x00ff


	//----- nvinfo : EIATTR_NUM_BARRIERS
	.align		4
        /*00f0*/ 	.byte	0x02, 0x4c
        /*00f2*/ 	.byte	0x01
	.zero		1


	//----- nvinfo : EIATTR_VRC_CTA_INIT_COUNT
	.align		4
        /*00f4*/ 	.byte	0x02, 0x4a
	.zero		1
	.zero		1


	//----- nvinfo : EIATTR_EXIT_INSTR_OFFSETS
	.align		4
        /*00f8*/ 	.byte	0x04, 0x1c
        /*00fa*/ 	.short	(.L_37 - .L_36)


	//   ....[0]....
.L_36:
        /*00fc*/ 	.word	0x00003eb0


	//   ....[1]....
        /*0100*/ 	.word	0x00003ee0


	//----- nvinfo : EIATTR_REQNTID
	.align		4
.L_37:
        /*0104*/ 	.byte	0x04, 0x10
        /*0106*/ 	.short	(.L_39 - .L_38)
.L_38:
        /*0108*/ 	.word	0x00000080
        /*010c*/ 	.word	0x00000001
        /*0110*/ 	.word	0x00000001


	//----- nvinfo : EIATTR_CBANK_PARAM_SIZE
	.align		4
.L_39:
        /*0114*/ 	.byte	0x03, 0x19
        /*0116*/ 	.short	0x0050


	//----- nvinfo : EIATTR_PARAM_CBANK
	.align		4
        /*0118*/ 	.byte	0x04, 0x0a
        /*011a*/ 	.short	(.L_41 - .L_40)
	.align		4
.L_40:
        /*011c*/ 	.word	index@(.nv.constant0.matmul_kernel)
        /*0120*/ 	.short	0x0380
        /*0122*/ 	.short	0x0050


	//----- nvinfo : EIATTR_SW_WAR
	.align		4
.L_41:
        /*0124*/ 	.byte	0x04, 0x36
        /*0126*/ 	.short	(.L_43 - .L_42)
.L_42:
        /*0128*/ 	.word	0x00000008
.L_43:


//--------------------- .nv.compat                --------------------------
	.section	.nv.compat,"",@"SHT_CUDA_COMPAT_INFO"
	.align	4
        /*0000*/ 	.byte	0x02, 0x02, 0x01, 0x00, 0x02, 0x05, 0x05, 0x00, 0x02, 0x03, 0x00, 0x00, 0x02, 0x06, 0x01, 0x00


//--------------------- .nv.callgraph             --------------------------
	.section	.nv.callgraph,"",@"SHT_CUDA_CALLGRAPH"
	.align	4
	.sectionentsize	8
	.align		4
        /*0000*/ 	.word	0x00000000
	.align		4
        /*0004*/ 	.word	0xffffffff
	.align		4
        /*0008*/ 	.word	0x00000000
	.align		4
        /*000c*/ 	.word	0xfffffffe
	.align		4
        /*0010*/ 	.word	0x00000000
	.align		4
        /*0014*/ 	.word	0xfffffffd
	.align		4
        /*0018*/ 	.word	0x00000000
	.align		4
        /*001c*/ 	.word	0xfffffffc


//--------------------- .text.matmul_kernel       --------------------------
	.section	.text.matmul_kernel,"ax",@progbits
	.align	128
        .global         matmul_kernel
        .type           matmul_kernel,@function
        .size           matmul_kernel,(.L_x_3 - matmul_kernel)
        .other          matmul_kernel,@"STO_CUDA_ENTRY STV_DEFAULT"
matmul_kernel:
.text.matmul_kernel:
[----:B------:R-:W0:Y:S08]  /*0000*/  LDC R1, c[0x0][0x37c] ;  /* 0x0000df00ff017b82 */ /* 0x000e300000000800 */
[----:B------:R-:W1:Y:S01]  /*0010*/  LDC.64 R26, c[0x0][0x398] ;  /* 0x0000e600ff1a7b82 */ /* 0x000e620000000a00 */
[----:B------:R-:W2:Y:S01]  /*0020*/  S2R R5, SR_CTAID.X ;  /* 0x0000000000057919 */ /* 0x000ea20000002500 */
[----:B------:R-:W-:Y:S01]  /*0030*/  UMOV UR4, 0x400 ;  /* 0x0000040000047882 */ /* 0x000fe20000000000 */
[----:B------:R-:W3:Y:S05]  /*0040*/  LDCU.64 UR6, c[0x0][0x358] ;  /* 0x00006b00ff0677ac */ /* 0x000eea0008000a00 */
[----:B------:R-:W4:Y:S08]  /*0050*/  LDC R104, c[0x0][0x3a0] ;  /* 0x0000e800ff687b82 */ /* 0x000f300000000800 */
[----:B------:R-:W5:Y:S01]  /*0060*/  S2UR UR5, SR_CgaCtaId ;  /* 0x00000000000579c3 */ /* 0x000f620000008800 */
[----:B-1----:R-:W-:-:S05]  /*0070*/  VIADD R0, R27, 0x3f ;  /* 0x0000003f1b007836 */ /* 0x002fca0000000000 */
[----:B------:R-:W-:Y:S01]  /*0080*/  SHF.R.S32.HI R3, RZ, 0x1f, R0 ;  /* 0x0000001fff037819 */ /* 0x000fe20000011400 */
[----:B----4-:R-:W-:-:S03]  /*0090*/  VIADD R104, R104, 0x3f ;  /* 0x0000003f68687836 */ /* 0x010fc60000000000 */
[----:B------:R-:W-:Y:S02]  /*00a0*/  LEA.HI R3, R3, R0, RZ, 0x6 ;  /* 0x0000000003037211 */ /* 0x000fe400078f30ff */
[----:B--2---:R-:W-:Y:S02]  /*00b0*/  IABS R8, R5 ;  /* 0x0000000500087213 */ /* 0x004fe40000000000 */
[----:B------:R-:W-:Y:S01]  /*00c0*/  SHF.R.S32.HI R3, RZ, 0x6, R3 ;  /* 0x00000006ff037819 */ /* 0x000fe20000011403 */
[----:B-----5:R-:W-:-:S04]  /*00d0*/  ULEA UR4, UR5, UR4, 0x18 ;  /* 0x0000000405047291 */ /* 0x020fc8000f8ec0ff */
[----:B------:R-:W-:-:S05]  /*00e0*/  IMAD.SHL.U32 R4, R3, 0x8, RZ ;  /* 0x0000000803047824 */ /* 0x000fca00078e00ff */
[-C--:B------:R-:W-:Y:S02]  /*00f0*/  IABS R7, R4.reuse ;  /* 0x0000000400077213 */ /* 0x080fe40000000000 */
[----:B------:R-:W-:Y:S02]  /*0100*/  IABS R10, R4 ;  /* 0x00000004000a7213 */ /* 0x000fe40000000000 */
[----:B------:R-:W1:Y:S08]  /*0110*/  I2F.RP R0, R7 ;  /* 0x0000000700007306 */ /* 0x000e700000209400 */
[----:B-1----:R-:W1:Y:S02]  /*0120*/  MUFU.RCP R0, R0 ;  /* 0x0000000000007308 */ /* 0x002e640000001000 */
[----:B-1----:R-:W-:-:S02]  /*0130*/  VIADD R2, R0, 0xffffffe ;  /* 0x0ffffffe00027836 */ /* 0x002fc40000000000 */
[----:B------:R-:W-:-:S04]  /*0140*/  IMAD.MOV R0, RZ, RZ, -R10 ;  /* 0x000000ffff007224 */ /* 0x000fc800078e0a0a */
[----:B------:R1:W2:Y:S02]  /*0150*/  F2I.FTZ.U32.TRUNC.NTZ R3, R2 ;  /* 0x0000000200037305 */ /* 0x0002a4000021f000 */
[----:B-1----:R-:W-:Y:S02]  /*0160*/  IMAD.MOV.U32 R2, RZ, RZ, RZ ;  /* 0x000000ffff027224 */ /* 0x002fe400078e00ff */
[----:B--2---:R-:W-:-:S04]  /*0170*/  IMAD.MOV R6, RZ, RZ, -R3 ;  /* 0x000000ffff067224 */ /* 0x004fc800078e0a03 */
[----:B------:R-:W-:Y:S02]  /*0180*/  IMAD R9, R6, R7, RZ ;  /* 0x0000000706097224 */ /* 0x000fe400078e02ff */
[----:B------:R-:W-:Y:S02]  /*0190*/  IMAD.MOV.U32 R6, RZ, RZ, R8 ;  /* 0x000000ffff067224 */ /* 0x000fe400078e0008 */
[----:B------:R-:W-:-:S06]  /*01a0*/  IMAD.HI.U32 R3, R3, R9, R2 ;  /* 0x0000000903037227 */ /* 0x000fcc00078e0002 */
[----:B------:R-:W-:-:S04]  /*01b0*/  IMAD.HI.U32 R3, R3, R6, RZ ;  /* 0x0000000603037227 */ /* 0x000fc800078e00ff */
[----:B------:R-:W-:-:S05]  /*01c0*/  IMAD R0, R3, R0, R6 ;  /* 0x0000000003007224 */ /* 0x000fca00078e0206 */
[----:B------:R-:W-:-:S13]  /*01d0*/  ISETP.GT.U32.AND P1, PT, R7, R0, PT ;  /* 0x000000000700720c */ /* 0x000fda0003f24070 */
[----:B------:R-:W-:Y:S02]  /*01e0*/  @!P1 IMAD.IADD R0, R0, 0x1, -R7 ;  /* 0x0000000100009824 */ /* 0x000fe400078e0a07 */
[----:B------:R-:W-:Y:S01]  /*01f0*/  @!P1 VIADD R3, R3, 0x1 ;  /* 0x0000000103039836 */ /* 0x000fe20000000000 */
[----:B------:R-:W-:Y:S02]  /*0200*/  ISETP.NE.AND P1, PT, R4, RZ, PT ;  /* 0x000000ff0400720c */ /* 0x000fe40003f25270 */
[----:B------:R-:W-:Y:S02]  /*0210*/  ISETP.GE.U32.AND P0, PT, R0, R7, PT ;  /* 0x000000070000720c */ /* 0x000fe40003f06070 */
[----:B------:R-:W-:-:S04]  /*0220*/  LOP3.LUT R0, R5, R4, RZ, 0x3c, !PT ;  /* 0x0000000405007212 */ /* 0x000fc800078e3cff */
[----:B------:R-:W-:Y:S01]  /*0230*/  ISETP.GE.AND P2, PT, R0, RZ, PT ;  /* 0x000000ff0000720c */ /* 0x000fe20003f46270 */
[----:B------:R-:W-:-:S06]  /*0240*/  VIADD R0, R26, 0xf ;  /* 0x0000000f1a007836 */ /* 0x000fcc0000000000 */
[----:B------:R-:W-:-:S04]  /*0250*/  @P0 VIADD R3, R3, 0x1 ;  /* 0x0000000103030836 */ /* 0x000fc80000000000 */
[----:B------:R-:W-:Y:S01]  /*0260*/  IMAD.MOV.U32 R2, RZ, RZ, R3 ;  /* 0x000000ffff027224 */ /* 0x000fe200078e0003 */
[----:B------:R-:W-:-:S03]  /*0270*/  SHF.R.S32.HI R3, RZ, 0x1f, R0 ;  /* 0x0000001fff037819 */ /* 0x000fc60000011400 */
[----:B------:R-:W-:Y:S01]  /*0280*/  @!P2 IMAD.MOV R2, RZ, RZ, -R2 ;  /* 0x000000ffff02a224 */ /* 0x000fe200078e0a02 */
[----:B------:R-:W-:Y:S02]  /*0290*/  @!P1 LOP3.LUT R2, RZ, R4, RZ, 0x33, !PT ;  /* 0x00000004ff029212 */ /* 0x000fe400078e33ff */
[----:B------:R-:W-:-:S03]  /*02a0*/  LEA.HI R3, R3, R0, RZ, 0x4 ;  /* 0x0000000003037211 */ /* 0x000fc600078f20ff */
[----:B------:R-:W-:Y:S02]  /*02b0*/  IMAD.SHL.U32 R6, R2, 0x8, RZ ;  /* 0x0000000802067824 */ /* 0x000fe400078e00ff */
[----:B------:R-:W-:-:S03]  /*02c0*/  IMAD.MOV R2, RZ, RZ, -R2 ;  /* 0x000000ffff027224 */ /* 0x000fc600078e0a02 */
[----:B------:R-:W-:Y:S01]  /*02d0*/  LEA.HI.SX32 R3, R3, -R6, 0x1c ;  /* 0x8000000603037211 */ /* 0x000fe200078fe2ff */
[----:B------:R-:W-:-:S03]  /*02e0*/  IMAD R11, R4, R2, R5 ;  /* 0x00000002040b7224 */ /* 0x000fc600078e0205 */
[----:B------:R-:W-:-:S04]  /*02f0*/  VIMNMX R8, PT, PT, R3, 0x8, PT ;  /* 0x0000000803087848 */ /* 0x000fc80003fe0100 */
[-C--:B------:R-:W-:Y:S02]  /*0300*/  IABS R7, R8.reuse ;  /* 0x0000000800077213 */ /* 0x080fe40000000000 */
[----:B------:R-:W-:Y:S02]  /*0310*/  IABS R4, R8 ;  /* 0x0000000800047213 */ /* 0x000fe40000000000 */
[----:B------:R-:W1:Y:S08]  /*0320*/  I2F.RP R0, R7 ;  /* 0x0000000700007306 */ /* 0x000e700000209400 */
[----:B-1----:R-:W1:Y:S02]  /*0330*/  MUFU.RCP R0, R0 ;  /* 0x0000000000007308 */ /* 0x002e640000001000 */
[----:B-1----:R-:W-:-:S06]  /*0340*/  VIADD R3, R0, 0xffffffe ;  /* 0x0ffffffe00037836 */ /* 0x002fcc0000000000 */
[----:B------:R-:W1:Y:S02]  /*0350*/  F2I.FTZ.U32.TRUNC.NTZ R3, R3 ;  /* 0x0000000300037305 */ /* 0x000e64000021f000 */
[----:B-1----:R-:W-:-:S04]  /*0360*/  IMAD.MOV R9, RZ, RZ, -R3 ;  /* 0x000000ffff097224 */ /* 0x002fc800078e0a03 */
[----:B------:R-:W-:Y:S01]  /*0370*/  IMAD.MOV.U32 R2, RZ, RZ, R9 ;  /* 0x000000ffff027224 */ /* 0x000fe200078e0009 */
[----:B------:R-:W-:-:S03]  /*0380*/  IABS R9, R11 ;  /* 0x0000000b00097213 */ /* 0x000fc60000000000 */
[----:B------:R-:W-:Y:S02]  /*0390*/  IMAD R5, R2, R7, RZ ;  /* 0x0000000702057224 */ /* 0x000fe400078e02ff */
[----:B------:R-:W-:-:S04]  /*03a0*/  IMAD.MOV.U32 R2, RZ, RZ, RZ ;  /* 0x000000ffff027224 */ /* 0x000fc800078e00ff */
[----:B------:R-:W-:-:S04]  /*03b0*/  IMAD.HI.U32 R2, R3, R5, R2 ;  /* 0x0000000503027227 */ /* 0x000fc800078e0002 */
[----:B------:R-:W-:Y:S02]  /*03c0*/  IMAD.MOV R3, RZ, RZ, -R4 ;  /* 0x000000ffff037224 */ /* 0x000fe400078e0a04 */
        /* <DEDUP_REMOVED lines=8> */
[----:B------:R-:W-:Y:S02]  /*0450*/  ISETP.GE.AND P2, PT, R2, RZ, PT ;  /* 0x000000ff0200720c */ /* 0x000fe40003f46270 */
[----:B------:R-:W1:Y:S05]  /*0460*/  S2R R2, SR_TID.X ;  /* 0x0000000000027919 */ /* 0x000e6a0000002100 */
[----:B------:R-:W-:Y:S01]  /*0470*/  @P0 VIADD R0, R0, 0x1 ;  /* 0x0000000100000836 */ /* 0x000fe20000000000 */
[----:B------:R-:W-:-:S05]  /*0480*/  ISETP.GT.AND P0, PT, R104, 0x3f, PT ;  /* 0x0000003f6800780c */ /* 0x000fca0003f04270 */
[----:B------:R-:W-:Y:S01]  /*0490*/  @!P2 IMAD.MOV R0, RZ, RZ, -R0 ;  /* 0x000000ffff00a224 */ /* 0x000fe200078e0a00 */
[----:B------:R-:W-:-:S05]  /*04a0*/  @!P1 LOP3.LUT R0, RZ, R8, RZ, 0x33, !PT ;  /* 0x00000008ff009212 */ /* 0x000fca00078e33ff */
[----:B------:R-:W-:Y:S02]  /*04b0*/  IMAD.MOV R3, RZ, RZ, -R0 ;  /* 0x000000ffff037224 */ /* 0x000fe400078e0a00 */
[----:B------:R-:W-:Y:S02]  /*04c0*/  @!P0 CS2R R48, SRZ ;  /* 0x0000000000308805 */ /* 0x000fe4000001ff00 */
[----:B------:R-:W-:Y:S01]  /*04d0*/  @!P0 CS2R R50, SRZ ;  /* 0x0000000000328805 */ /* 0x000fe2000001ff00 */
[----:B------:R-:W-:Y:S02]  /*04e0*/  IMAD R3, R8, R3, R11 ;  /* 0x0000000308037224 */ /* 0x000fe400078e020b */
[----:B------:R-:W-:Y:S02]  /*04f0*/  IMAD.SHL.U32 R12, R0, 0x40, RZ ;  /* 0x00000040000c7824 */ /* 0x000fe400078e00ff */
[----:B------:R-:W-:Y:S01]  /*0500*/  IMAD.IADD R3, R6, 0x1, R3 ;  /* 0x0000000106037824 */ /* 0x000fe200078e0203 */
[C---:B-1----:R-:W-:Y:S01]  /*0510*/  LOP3.LUT R14, R2.reuse, 0xf, RZ, 0xc0, !PT ;  /* 0x0000000f020e7812 */ /* 0x042fe200078ec0ff */
[----:B------:R-:W-:Y:S01]  /*0520*/  @!P0 IMAD.SHL.U32 R13, R2, 0x20, RZ ;  /* 0x00000020020d8824 */ /* 0x000fe200078e00ff */
[----:B------:R-:W-:-:S02]  /*0530*/  SHF.R.U32.HI R15, RZ, 0x4, R2 ;  /* 0x00000004ff0f7819 */ /* 0x000fc40000011602 */
[----:B------:R-:W-:Y:S01]  /*0540*/  LEA.HI R17, R2, 0x38, RZ, 0x1c ;  /* 0x0000003802117811 */ /* 0x000fe200078fe0ff */
[----:B------:R-:W-:Y:S01]  /*0550*/  IMAD R14, R3, 0x10, R14 ;  /* 0x00000010030e7824 */ /* 0x000fe200078e020e */
[----:B------:R-:W-:Y:S02]  /*0560*/  SGXT.U32 R15, R15, 0x3 ;  /* 0x000000030f0f781a */ /* 0x000fe40000000000 */
[----:B------:R-:W-:Y:S01]  /*0570*/  @!P0 LOP3.LUT R13, R13, 0x60, RZ, 0xc0, !PT ;  /* 0x000000600d0d8812 */ /* 0x000fe200078ec0ff */
[----:B0--3--:R-:W-:Y:S06]  /*0580*/  @!P0 BRA `(.L_x_0) ;  /* 0x0000003000fc8947 */ /* 0x009fec0003800000 */
[----:B------:R-:W-:Y:S01]  /*0590*/  IABS R18, R26 ;  /* 0x0000001a00127213 */ /* 0x000fe20000000000 */
[----:B------:R-:W0:Y:S01]  /*05a0*/  LDCU UR5, c[0x0][0x3b0] ;  /* 0x00007600ff0577ac */ /* 0x000e220008000800 */
[----:B------:R-:W-:Y:S01]  /*05b0*/  IABS R3, R27 ;  /* 0x0000001b00037213 */ /* 0x000fe20000000000 */
[----:B------:R-:W1:Y:S01]  /*05c0*/  LDC R105, c[0x0][0x3a8] ;  /* 0x0000ea00ff697b82 */ /* 0x000e620000000800 */
[----:B------:R-:W2:Y:S01]  /*05d0*/  I2F.RP R8, R18 ;  /* 0x0000001200087306 */ /* 0x000ea20000209400 */
[----:B------:R-:W-:Y:S01]  /*05e0*/  IABS R13, R14 ;  /* 0x0000000e000d7213 */ /* 0x000fe20000000000 */
[----:B------:R-:W3:Y:S01]  /*05f0*/  LDCU UR8, c[0x0][0x3a4] ;  /* 0x00007480ff0877ac */ /* 0x000ee20008000800 */
[----:B------:R-:W-:Y:S02]  /*0600*/  LOP3.LUT R11, R2, 0x3f, RZ, 0xc0, !PT ;  /* 0x0000003f020b7812 */ /* 0x000fe400078ec0ff */
[----:B------:R-:W-:Y:S01]  /*0610*/  ISETP.GE.AND P4, PT, R14, RZ, PT ;  /* 0x000000ff0e00720c */ /* 0x000fe20003f86270 */
[----:B------:R-:W4:Y:S02]  /*0620*/  LDCU.128 UR12, c[0x0][0x380] ;  /* 0x00007000ff0c77ac */ /* 0x000f240008000c00 */
[----:B------:R-:W5:Y:S08]  /*0630*/  I2F.RP R0, R3 ;  /* 0x0000000300007306 */ /* 0x000f700000209400 */
[----:B--2---:R-:W2:Y:S08]  /*0640*/  MUFU.RCP R8, R8 ;  /* 0x0000000800087308 */ /* 0x004eb00000001000 */
[----:B-----5:R-:W5:Y:S01]  /*0650*/  MUFU.RCP R0, R0 ;  /* 0x0000000000007308 */ /* 0x020f620000001000 */
[----:B--2---:R-:W-:-:S07]  /*0660*/  VIADD R6, R8, 0xffffffe ;  /* 0x0ffffffe08067836 */ /* 0x004fce0000000000 */
[----:B------:R2:W0:Y:S01]  /*0670*/  F2I.FTZ.U32.TRUNC.NTZ R7, R6 ;  /* 0x0000000600077305 */ /* 0x000422000021f000 */
[----:B-----5:R-:W-:-:S07]  /*0680*/  VIADD R4, R0, 0xffffffe ;  /* 0x0ffffffe00047836 */ /* 0x020fce0000000000 */
[----:B------:R5:W1:Y:S01]  /*0690*/  F2I.FTZ.U32.TRUNC.NTZ R5, R4 ;  /* 0x0000000400057305 */ /* 0x000a62000021f000 */
[----:B--2---:R-:W-:Y:S02]  /*06a0*/  IMAD.MOV.U32 R6, RZ, RZ, RZ ;  /* 0x000000ffff067224 */ /* 0x004fe400078e00ff */
[----:B0-----:R-:W-:Y:S02]  /*06b0*/  IMAD.MOV R9, RZ, RZ, -R7 ;  /* 0x000000ffff097224 */ /* 0x001fe400078e0a07 */
[----:B-----5:R-:W-:Y:S02]  /*06c0*/  IMAD.MOV.U32 R4, RZ, RZ, RZ ;  /* 0x000000ffff047224 */ /* 0x020fe400078e00ff */
[----:B------:R-:W-:-:S04]  /*06d0*/  IMAD R9, R9, R18, RZ ;  /* 0x0000001209097224 */ /* 0x000fc800078e02ff */
[----:B------:R-:W-:Y:S01]  /*06e0*/  IMAD.HI.U32 R8, R7, R9, R6 ;  /* 0x0000000907087227 */ /* 0x000fe200078e0006 */
[----:B------:R-:W-:-:S03]  /*06f0*/  SHF.R.U32.HI R7, RZ, 0x6, R2 ;  /* 0x00000006ff077819 */ /* 0x000fc60000011602 */
[----:B-1----:R-:W-:Y:S01]  /*0700*/  IMAD.MOV R0, RZ, RZ, -R5 ;  /* 0x000000ffff007224 */ /* 0x002fe200078e0a05 */
[----:B------:R-:W-:Y:S01]  /*0710*/  SGXT.U32 R7, R7, 0x1 ;  /* 0x000000010707781a */ /* 0x000fe20000000000 */
[----:B------:R-:W-:-:S03]  /*0720*/  IMAD.HI.U32 R8, R8, R13, RZ ;  /* 0x0000000d08087227 */ /* 0x000fc600078e00ff */
[----:B------:R-:W-:Y:S01]  /*0730*/  LOP3.LUT R7, R12, R7, RZ, 0xfc, !PT ;  /* 0x000000070c077212 */ /* 0x000fe200078efcff */
[----:B------:R-:W-:Y:S02]  /*0740*/  IMAD.MOV R8, RZ, RZ, -R8 ;  /* 0x000000ffff087224 */ /* 0x000fe400078e0a08 */
[----:B------:R-:W-:Y:S01]  /*0750*/  IMAD R9, R0, R3, RZ ;  /* 0x0000000300097224 */ /* 0x000fe200078e02ff */
[C---:B------:R-:W-:Y:S01]  /*0760*/  LOP3.LUT R16, R7.reuse, 0x3e, RZ, 0xfc, !PT ;  /* 0x0000003e07107812 */ /* 0x040fe200078efcff */
[C---:B------:R-:W-:Y:S01]  /*0770*/  IMAD R13, R18.reuse, R8, R13 ;  /* 0x00000008120d7224 */ /* 0x040fe200078e020d */
[----:B------:R-:W-:Y:S01]  /*0780*/  LOP3.LUT R19, R7, 0x3c, RZ, 0xfc, !PT ;  /* 0x0000003c07137812 */ /* 0x000fe200078efcff */
[----:B------:R-:W-:Y:S01]  /*0790*/  IMAD.HI.U32 R5, R5, R9, R4 ;  /* 0x0000000905057227 */ /* 0x000fe200078e0004 */
[----:B------:R-:W-:Y:S02]  /*07a0*/  IABS R0, R16 ;  /* 0x0000001000007213 */ /* 0x000fe40000000000 */
[----:B------:R-:W-:Y:S01]  /*07b0*/  ISETP.GT.U32.AND P0, PT, R18, R13, PT ;  /* 0x0000000d1200720c */ /* 0x000fe20003f04070 */
[----:B------:R-:W-:Y:S01]  /*07c0*/  IMAD.SHL.U32 R6, R11, 0x2, RZ ;  /* 0x000000020b067824 */ /* 0x000fe200078e00ff */
[----:B------:R-:W-:Y:S01]  /*07d0*/  SHF.R.S32.HI R9, RZ, 0x1f, R104 ;  /* 0x0000001fff097819 */ /* 0x000fe20000011468 */
[----:B------:R-:W-:Y:S01]  /*07e0*/  IMAD.MOV.U32 R4, RZ, RZ, R0 ;  /* 0x000000ffff047224 */ /* 0x000fe200078e0000 */
[----:B------:R-:W-:-:S02]  /*07f0*/  IABS R10, R19 ;  /* 0x00000013000a7213 */ /* 0x000fc40000000000 */
[----:B------:R-:W-:Y:S01]  /*0800*/  LEA.HI R104, R9, R104, RZ, 0x6 ;  /* 0x0000006809687211 */ /* 0x000fe200078f30ff */
[----:B------:R-:W-:Y:S01]  /*0810*/  IMAD.HI.U32 R0, R5, R4, RZ ;  /* 0x0000000405007227 */ /* 0x000fe200078e00ff */
[----:B------:R-:W-:Y:S02]  /*0820*/  SHF.R.S32.HI R9, RZ, 0x6, R2 ;  /* 0x00000006ff097819 */ /* 0x000fe40000011402 */
[----:B------:R-:W-:Y:S01]  /*0830*/  LOP3.LUT R20, R7, 0x3a, RZ, 0xfc, !PT ;  /* 0x0000003a07147812 */ /* 0x000fe200078efcff */
[----:B------:R-:W-:Y:S01]  /*0840*/  IMAD.MOV R8, RZ, RZ, -R0 ;  /* 0x000000ffff087224 */ /* 0x000fe200078e0a00 */
[----:B------:R-:W-:Y:S01]  /*0850*/  SGXT R9, R9, 0x1 ;  /* 0x000000010909781a */ /* 0x000fe20000000200 */
[----:B------:R-:W-:Y:S01]  /*0860*/  @!P0 IMAD.IADD R13, R13, 0x1, -R18 ;  /* 0x000000010d0d8824 */ /* 0x000fe200078e0a12 */
[----:B------:R-:W-:Y:S01]  /*0870*/  ISETP.GE.AND P5, PT, R16, RZ, PT ;  /* 0x000000ff1000720c */ /* 0x000fe20003fa6270 */
[----:B------:R-:W-:Y:S01]  /*0880*/  IMAD.HI.U32 R0, R5, R10, RZ ;  /* 0x0000000a05007227 */ /* 0x000fe200078e00ff */
[----:B------:R-:W-:-:S02]  /*0890*/  LOP3.LUT R9, R6, 0x90, R9, 0x78, !PT ;  /* 0x0000009006097812 */ /* 0x000fc400078e7809 */
[----:B------:R-:W-:Y:S01]  /*08a0*/  ISETP.GT.U32.AND P2, PT, R18, R13, PT ;  /* 0x0000000d1200720c */ /* 0x000fe20003f44070 */
[----:B------:R-:W-:Y:S01]  /*08b0*/  IMAD.MOV R0, RZ, RZ, -R0 ;  /* 0x000000ffff007224 */ /* 0x000fe200078e0a00 */
[----:B------:R-:W-:Y:S01]  /*08c0*/  IABS R16, R20 ;  /* 0x0000001400107213 */ /* 0x000fe20000000000 */
[----:B------:R-:W-:Y:S01]  /*08d0*/  IMAD R4, R3, R8, R4 ;  /* 0x0000000803047224 */ /* 0x000fe200078e0204 */
[----:B------:R-:W-:Y:S01]  /*08e0*/  ISETP.GE.AND P1, PT, R19, RZ, PT ;  /* 0x000000ff1300720c */ /* 0x000fe20003f26270 */
[----:B------:R-:W-:Y:S01]  /*08f0*/  IMAD R6, R3, R0, R10 ;  /* 0x0000000003067224 */ /* 0x000fe200078e020a */
[----:B------:R-:W-:Y:S01]  /*0900*/  LOP3.LUT R10, R7, 0x38, RZ, 0xfc, !PT ;  /* 0x00000038070a7812 */ /* 0x000fe200078efcff */
[----:B------:R-:W-:Y:S01]  /*0910*/  IMAD.HI.U32 R8, R5, R16, RZ ;  /* 0x0000001005087227 */ /* 0x000fe200078e00ff */
[C---:B------:R-:W-:Y:S02]  /*0920*/  ISETP.GT.U32.AND P0, PT, R3.reuse, R4, PT ;  /* 0x000000040300720c */ /* 0x040fe40003f04070 */
[----:B------:R-:W-:Y:S01]  /*0930*/  ISETP.GT.U32.AND P6, PT, R3, R6, PT ;  /* 0x000000060300720c */ /* 0x000fe20003fc4070 */
[----:B------:R-:W-:Y:S01]  /*0940*/  IMAD.MOV R8, RZ, RZ, -R8 ;  /* 0x000000ffff087224 */ /* 0x000fe200078e0a08 */
[----:B------:R-:W-:Y:S01]  /*0950*/  LOP3.LUT R19, R7, 0x36, RZ, 0xfc, !PT ;  /* 0x0000003607137812 */ /* 0x000fe200078efcff */
[----:B------:R-:W-:Y:S01]  /*0960*/  @!P2 IMAD.IADD R13, R13, 0x1, -R18 ;  /* 0x000000010d0da824 */ /* 0x000fe200078e0a12 */
[----:B------:R-:W-:Y:S01]  /*0970*/  ISETP.NE.AND P2, PT, R26, RZ, PT ;  /* 0x000000ff1a00720c */ /* 0x000fe20003f45270 */
[----:B------:R-:W-:Y:S01]  /*0980*/  IMAD R8, R3, R8, R16 ;  /* 0x0000000803087224 */ /* 0x000fe200078e0210 */
[----:B------:R-:W-:Y:S01]  /*0990*/  IABS R18, R19 ;  /* 0x0000001300127213 */ /* 0x000fe20000000000 */
[----:B------:R-:W-:Y:S01]  /*09a0*/  IMAD.MOV.U32 R0, RZ, RZ, R13 ;  /* 0x000000ffff007224 */ /* 0x000fe200078e000d */
[----:B------:R-:W-:-:S02]  /*09b0*/  LOP3.LUT R21, R7, 0x34, RZ, 0xfc, !PT ;  /* 0x0000003407157812 */ /* 0x000fc400078efcff */
[----:B------:R-:W-:Y:S01]  /*09c0*/  ISETP.GE.AND P3, PT, R20, RZ, PT ;  /* 0x000000ff1400720c */ /* 0x000fe20003f66270 */
[--C-:B------:R-:W-:Y:S01]  /*09d0*/  @!P0 IMAD.IADD R4, R4, 0x1, -R3.reuse ;  /* 0x0000000104048824 */ /* 0x100fe200078e0a03 */
[----:B------:R-:W-:Y:S01]  /*09e0*/  ISETP.GE.AND P0, PT, R10, RZ, PT ;  /* 0x000000ff0a00720c */ /* 0x000fe20003f06270 */
[----:B------:R-:W-:Y:S01]  /*09f0*/  @!P6 IMAD.IADD R6, R6, 0x1, -R3 ;  /* 0x000000010606e824 */ /* 0x000fe200078e0a03 */
[----:B------:R-:W-:Y:S01]  /*0a00*/  IABS R10, R10 ;  /* 0x0000000a000a7213 */ /* 0x000fe20000000000 */
[----:B------:R-:W-:Y:S01]  /*0a10*/  @!P4 IMAD.MOV R0, RZ, RZ, -R0 ;  /* 0x000000ffff00c224 */ /* 0x000fe200078e0a00 */
[----:B------:R-:W-:Y:S01]  /*0a20*/  ISETP.GT.U32.AND P6, PT, R3, R8, PT ;  /* 0x000000080300720c */ /* 0x000fe20003fc4070 */
[----:B------:R-:W-:Y:S01]  /*0a30*/  IMAD.HI.U32 R13, R5, R18, RZ ;  /* 0x00000012050d7227 */ /* 0x000fe200078e00ff */
[----:B------:R-:W-:Y:S02]  /*0a40*/  @!P2 LOP3.LUT R0, RZ, R26, RZ, 0x33, !PT ;  /* 0x0000001aff00a212 */ /* 0x000fe400078e33ff */
[C---:B------:R-:W-:Y:S01]  /*0a50*/  ISETP.GT.U32.AND P2, PT, R3.reuse, R6, PT ;  /* 0x000000060300720c */ /* 0x040fe20003f44070 */
[----:B------:R-:W-:Y:S01]  /*0a60*/  IMAD.MOV.U32 R16, RZ, RZ, R10 ;  /* 0x000000ffff107224 */ /* 0x000fe200078e000a */
[----:B------:R-:W-:Y:S01]  /*0a70*/  IABS R20, R21 ;  /* 0x0000001500147213 */ /* 0x000fe20000000000 */
[----:B------:R-:W-:Y:S01]  /*0a80*/  IMAD.MOV R13, RZ, RZ, -R13 ;  /* 0x000000ffff0d7224 */ /* 0x000fe200078e0a0d */
[----:B------:R-:W-:Y:S01]  /*0a90*/  ISETP.GT.U32.AND P4, PT, R3, R4, PT ;  /* 0x000000040300720c */ /* 0x000fe20003f84070 */
[----:B------:R-:W-:Y:S01]  /*0aa0*/  IMAD.HI.U32 R10, R5, R16, RZ ;  /* 0x00000010050a7227 */ /* 0x000fe200078e00ff */
[----:B------:R-:W-:-:S02]  /*0ab0*/  LOP3.LUT R23, R7, 0x30, RZ, 0xfc, !PT ;  /* 0x0000003007177812 */ /* 0x000fc400078efcff */
[----:B------:R-:W-:Y:S01]  /*0ac0*/  LOP3.LUT R25, R7, 0x2e, RZ, 0xfc, !PT ;  /* 0x0000002e07197812 */ /* 0x000fe200078efcff */
[----:B------:R-:W-:Y:S01]  /*0ad0*/  IMAD.MOV R10, RZ, RZ, -R10 ;  /* 0x000000ffff0a7224 */ /* 0x000fe200078e0a0a */
[----:B------:R-:W-:Y:S01]  /*0ae0*/  IABS R24, R23 ;  /* 0x0000001700187213 */ /* 0x000fe20000000000 */
[----:B------:R-:W-:Y:S01]  /*0af0*/  @!P6 IMAD.IADD R8, R8, 0x1, -R3 ;  /* 0x000000010808e824 */ /* 0x000fe200078e0a03 */
[----:B------:R-:W-:Y:S01]  /*0b00*/  IABS R26, R25 ;  /* 0x00000019001a7213 */ /* 0x000fe20000000000 */
[----:B------:R-:W-:Y:S01]  /*0b10*/  IMAD R10, R3, R10, R16 ;  /* 0x0000000a030a7224 */ /* 0x000fe200078e0210 */
[----:B------:R-:W-:Y:S01]  /*0b20*/  LOP3.LUT R29, R7, 0x28, RZ, 0xfc, !PT ;  /* 0x00000028071d7812 */ /* 0x000fe200078efcff */
[C---:B------:R-:W-:Y:S01]  /*0b30*/  IMAD R16, R3.reuse, R13, R18 ;  /* 0x0000000d03107224 */ /* 0x040fe200078e0212 */
[----:B------:R-:W-:Y:S01]  /*0b40*/  ISETP.GT.U32.AND P6, PT, R3, R8, PT ;  /* 0x000000080300720c */ /* 0x000fe20003fc4070 */
[----:B------:R-:W-:Y:S01]  /*0b50*/  IMAD.HI.U32 R13, R5, R20, RZ ;  /* 0x00000014050d7227 */ /* 0x000fe200078e00ff */
[----:B------:R-:W-:-:S02]  /*0b60*/  LOP3.LUT R30, R7, 0x26, RZ, 0xfc, !PT ;  /* 0x00000026071e7812 */ /* 0x000fc400078efcff */
[----:B------:R-:W-:Y:S01]  /*0b70*/  LOP3.LUT R31, R7, 0x24, RZ, 0xfc, !PT ;  /* 0x00000024071f7812 */ /* 0x000fe200078efcff */
[----:B------:R-:W-:Y:S01]  /*0b80*/  @!P2 IMAD.IADD R6, R6, 0x1, -R3 ;  /* 0x000000010606a824 */ /* 0x000fe200078e0a03 */
[C---:B------:R-:W-:Y:S01]  /*0b90*/  ISETP.GT.U32.AND P2, PT, R3.reuse, R10, PT ;  /* 0x0000000a0300720c */ /* 0x040fe20003f44070 */
[----:B------:R-:W-:Y:S01]  /*0ba0*/  IMAD.MOV R13, RZ, RZ, -R13 ;  /* 0x000000ffff0d7224 */ /* 0x000fe200078e0a0d */
[----:B------:R-:W-:Y:S01]  /*0bb0*/  IABS R28, R30 ;  /* 0x0000001e001c7213 */ /* 0x000fe20000000000 */
[----:B------:R-:W-:Y:S01]  /*0bc0*/  @!P1 IMAD.MOV R6, RZ, RZ, -R6 ;  /* 0x000000ffff069224 */ /* 0x000fe200078e0a06 */
[C---:B------:R-:W-:Y:S01]  /*0bd0*/  ISETP.GT.U32.AND P1, PT, R3.reuse, R16, PT ;  /* 0x000000100300720c */ /* 0x040fe20003f24070 */
[----:B------:R-:W-:Y:S01]  /*0be0*/  IMAD R18, R3, R13, R20 ;  /* 0x0000000d03127224 */ /* 0x000fe200078e0214 */
[----:B------:R-:W-:Y:S01]  /*0bf0*/  LOP3.LUT R33, R7, 0x22, RZ, 0xfc, !PT ;  /* 0x0000002207217812 */ /* 0x000fe200078efcff */
[--C-:B------:R-:W-:Y:S01]  /*0c00*/  @!P4 IMAD.IADD R4, R4, 0x1, -R3.reuse ;  /* 0x000000010404c824 */ /* 0x100fe200078e0a03 */
[----:B------:R-:W-:Y:S01]  /*0c10*/  ISETP.GE.AND P4, PT, R19, RZ, PT ;  /* 0x000000ff1300720c */ /* 0x000fe20003f86270 */
[--C-:B------:R-:W-:Y:S01]  /*0c20*/  @!P6 IMAD.IADD R8, R8, 0x1, -R3.reuse ;  /* 0x000000010808e824 */ /* 0x100fe200078e0a03 */
[----:B------:R-:W-:Y:S01]  /*0c30*/  ISETP.GT.U32.AND P6, PT, R3, R18, PT ;  /* 0x000000120300720c */ /* 0x000fe20003fc4070 */
[----:B------:R-:W-:Y:S01]  /*0c40*/  @!P5 IMAD.MOV R4, RZ, RZ, -R4 ;  /* 0x000000ffff04d224 */ /* 0x000fe200078e0a04 */
[----:B------:R-:W-:Y:S01]  /*0c50*/  ISETP.GE.AND P5, PT, R21, RZ, PT ;  /* 0x000000ff1500720c */ /* 0x000fe20003fa6270 */
[----:B------:R-:W-:Y:S01]  /*0c60*/  @!P2 IMAD.IADD R10, R10, 0x1, -R3 ;  /* 0x000000010a0aa824 */ /* 0x000fe200078e0a03 */
[----:B------:R-:W-:Y:S01]  /*0c70*/  LOP3.LUT R21, R7, 0x32, RZ, 0xfc, !PT ;  /* 0x0000003207157812 */ /* 0x000fe200078efcff */
[----:B------:R-:W-:Y:S01]  /*0c80*/  IMAD.HI.U32 R19, R5, R24, RZ ;  /* 0x0000001805137227 */ /* 0x000fe200078e00ff */
[----:B------:R-:W-:-:S02]  /*0c90*/  LOP3.LUT R35, R7, 0x1e, RZ, 0xfc, !PT ;  /* 0x0000001e07237812 */ /* 0x000fc400078efcff */
[----:B------:R-:W-:Y:S01]  /*0ca0*/  IABS R22, R21 ;  /* 0x0000001500167213 */ /* 0x000fe20000000000 */
[--C-:B------:R-:W-:Y:S01]  /*0cb0*/  @!P1 IMAD.IADD R16, R16, 0x1, -R3.reuse ;  /* 0x0000000110109824 */ /* 0x100fe200078e0a03 */
[----:B------:R-:W-:Y:S01]  /*0cc0*/  ISETP.GT.U32.AND P2, PT, R3, R10, PT ;  /* 0x0000000a0300720c */ /* 0x000fe20003f44070 */
[----:B------:R-:W-:Y:S01]  /*0cd0*/  @!P3 IMAD.MOV R8, RZ, RZ, -R8 ;  /* 0x000000ffff08b224 */ /* 0x000fe200078e0a08 */
[----:B------:R-:W-:Y:S01]  /*0ce0*/  ISETP.GE.AND P3, PT, R21, RZ, PT ;  /* 0x000000ff1500720c */ /* 0x000fe20003f66270 */
[----:B------:R-:W-:Y:S01]  /*0cf0*/  IMAD.HI.U32 R13, R5, R22, RZ ;  /* 0x00000016050d7227 */ /* 0x000fe200078e00ff */
[----:B------:R-:W-:Y:S02]  /*0d00*/  ISETP.GT.U32.AND P1, PT, R3, R16, PT ;  /* 0x000000100300720c */ /* 0x000fe40003f24070 */
[----:B------:R-:W-:Y:S01]  /*0d10*/  IABS R32, R35 ;  /* 0x0000002300207213 */ /* 0x000fe20000000000 */
[----:B------:R-:W-:Y:S01]  /*0d20*/  @!P6 IMAD.IADD R18, R18, 0x1, -R3 ;  /* 0x000000011212e824 */ /* 0x000fe200078e0a03 */
[C---:B------:R-:W-:Y:S01]  /*0d30*/  LOP3.LUT R34, R7.reuse, 0x20, RZ, 0xfc, !PT ;  /* 0x0000002007227812 */ /* 0x040fe200078efcff */
[----:B------:R-:W-:Y:S01]  /*0d40*/  IMAD.MOV R13, RZ, RZ, -R13 ;  /* 0x000000ffff0d7224 */ /* 0x000fe200078e0a0d */
[----:B------:R-:W-:Y:S01]  /*0d50*/  LOP3.LUT R39, R7, 0xe, RZ, 0xfc, !PT ;  /* 0x0000000e07277812 */ /* 0x000fe200078efcff */
[----:B------:R-:W-:Y:S01]  /*0d60*/  IMAD.HI.U32 R20, R5, R26, RZ ;  /* 0x0000001a05147227 */ /* 0x000fe200078e00ff */
[----:B------:R-:W-:-:S02]  /*0d70*/  ISETP.GT.U32.AND P6, PT, R3, R18, PT ;  /* 0x000000120300720c */ /* 0x000fc40003fc4070 */
[----:B------:R-:W-:Y:S01]  /*0d80*/  IABS R48, R39 ;  /* 0x0000002700307213 */ /* 0x000fe20000000000 */
[----:B------:R-:W-:Y:S01]  /*0d90*/  IMAD.MOV R21, RZ, RZ, -R19 ;  /* 0x000000ffff157224 */ /* 0x000fe200078e0a13 */
[----:B------:R-:W-:Y:S01]  /*0da0*/  LOP3.LUT R37, R7, 0x10, RZ, 0xfc, !PT ;  /* 0x0000001007257812 */ /* 0x000fe200078efcff */
[----:B------:R-:W-:Y:S01]  /*0db0*/  IMAD R19, R3, R13, R22 ;  /* 0x0000000d03137224 */ /* 0x000fe200078e0216 */
[----:B------:R-:W-:Y:S01]  /*0dc0*/  LOP3.LUT R13, R7, 0x2c, RZ, 0xfc, !PT ;  /* 0x0000002c070d7812 */ /* 0x000fe200078efcff */
[--C-:B------:R-:W-:Y:S01]  /*0dd0*/  @!P2 IMAD.IADD R10, R10, 0x1, -R3.reuse ;  /* 0x000000010a0aa824 */ /* 0x100fe200078e0a03 */
[----:B------:R-:W-:Y:S01]  /*0de0*/  ISETP.GE.AND P2, PT, R23, RZ, PT ;  /* 0x000000ff1700720c */ /* 0x000fe20003f46270 */
[----:B------:R-:W-:Y:S01]  /*0df0*/  IMAD.MOV R23, RZ, RZ, -R20 ;  /* 0x000000ffff177224 */ /* 0x000fe200078e0a14 */
[----:B------:R-:W-:Y:S01]  /*0e00*/  IABS R22, R13 ;  /* 0x0000000d00167213 */ /* 0x000fe20000000000 */
[C---:B------:R-:W-:Y:S01]  /*0e10*/  IMAD R20, R3.reuse, R21, R24 ;  /* 0x0000001503147224 */ /* 0x040fe200078e0218 */
[----:B------:R-:W-:Y:S01]  /*0e20*/  IABS R46, R37 ;  /* 0x00000025002e7213 */ /* 0x000fe20000000000 */
[--C-:B------:R-:W-:Y:S01]  /*0e30*/  @!P1 IMAD.IADD R16, R16, 0x1, -R3.reuse ;  /* 0x0000000110109824 */ /* 0x100fe200078e0a03 */
[C---:B------:R-:W-:Y:S01]  /*0e40*/  ISETP.GT.U32.AND P1, PT, R3.reuse, R19, PT ;  /* 0x000000130300720c */ /* 0x040fe20003f24070 */
[C---:B------:R-:W-:Y:S01]  /*0e50*/  IMAD R21, R3.reuse, R23, R26 ;  /* 0x0000001703157224 */ /* 0x040fe200078e021a */
[----:B------:R-:W-:Y:S01]  /*0e60*/  IABS R26, R29 ;  /* 0x0000001d001a7213 */ /* 0x000fe20000000000 */
[----:B------:R-:W-:Y:S01]  /*0e70*/  @!P0 IMAD.MOV R10, RZ, RZ, -R10 ;  /* 0x000000ffff0a8224 */ /* 0x000fe200078e0a0a */
[C---:B------:R-:W-:Y:S01]  /*0e80*/  ISETP.GT.U32.AND P0, PT, R3.reuse, R20, PT ;  /* 0x000000140300720c */ /* 0x040fe20003f04070 */
[--C-:B------:R-:W-:Y:S01]  /*0e90*/  @!P6 IMAD.IADD R18, R18, 0x1, -R3.reuse ;  /* 0x000000011212e824 */ /* 0x100fe200078e0a03 */
[----:B------:R-:W-:Y:S01]  /*0ea0*/  ISETP.GT.U32.AND P6, PT, R3, R21, PT ;  /* 0x000000150300720c */ /* 0x000fe20003fc4070 */
[----:B------:R-:W-:Y:S01]  /*0eb0*/  @!P4 IMAD.MOV R16, RZ, RZ, -R16 ;  /* 0x000000ffff10c224 */ /* 0x000fe200078e0a10 */
[----:B------:R-:W-:Y:S01]  /*0ec0*/  ISETP.GE.AND P4, PT, R25, RZ, PT ;  /* 0x000000ff1900720c */ /* 0x000fe20003f86270 */
[----:B------:R-:W-:Y:S01]  /*0ed0*/  @!P5 IMAD.MOV R18, RZ, RZ, -R18 ;  /* 0x000000ffff12d224 */ /* 0x000fe200078e0a12 */
[C---:B------:R-:W-:Y:S01]  /*0ee0*/  LOP3.LUT R25, R7.reuse, 0x2a, RZ, 0xfc, !PT ;  /* 0x0000002a07197812 */ /* 0x040fe200078efcff */
[----:B---3--:R-:W-:Y:S01]  /*0ef0*/  IMAD R0, R0, UR8, RZ ;  /* 0x0000000800007c24 */ /* 0x008fe2000f8e02ff */
[----:B------:R-:W-:Y:S01]  /*0f00*/  LOP3.LUT R41, R7, 0xc, RZ, 0xfc, !PT ;  /* 0x0000000c07297812 */ /* 0x000fe200078efcff */
[----:B------:R-:W-:Y:S01]  /*0f10*/  @!P1 IMAD.IADD R19, R19, 0x1, -R3 ;  /* 0x0000000113139824 */ /* 0x000fe200078e0a03 */
[----:B------:R-:W-:Y:S01]  /*0f20*/  ISETP.GE.AND P1, PT, R13, RZ, PT ;  /* 0x000000ff0d00720c */ /* 0x000fe20003f26270 */
[----:B------:R-:W-:Y:S01]  /*0f30*/  IMAD.HI.U32 R13, R5, R22, RZ ;  /* 0x00000016050d7227 */ /* 0x000fe200078e00ff */
[----:B------:R-:W-:-:S02]  /*0f40*/  IABS R24, R25 ;  /* 0x0000001900187213 */ /* 0x000fc40000000000 */
[----:B------:R-:W-:Y:S01]  /*0f50*/  LOP3.LUT R43, R7, 0xa, RZ, 0xfc, !PT ;  /* 0x0000000a072b7812 */ /* 0x000fe200078efcff */
[--C-:B------:R-:W-:Y:S01]  /*0f60*/  @!P0 IMAD.IADD R20, R20, 0x1, -R3.reuse ;  /* 0x0000000114148824 */ /* 0x100fe200078e0a03 */
[----:B------:R-:W-:Y:S01]  /*0f70*/  ISETP.GT.U32.AND P0, PT, R3, R19, PT ;  /* 0x000000130300720c */ /* 0x000fe20003f04070 */
[----:B------:R-:W-:Y:S01]  /*0f80*/  @!P6 IMAD.IADD R21, R21, 0x1, -R3 ;  /* 0x000000011515e824 */ /* 0x000fe200078e0a03 */
[----:B------:R-:W-:Y:S01]  /*0f90*/  IABS R50, R41 ;  /* 0x0000002900327213 */ /* 0x000fe20000000000 */
[----:B------:R-:W-:Y:S01]  /*0fa0*/  IMAD.MOV R23, RZ, RZ, -R13 ;  /* 0x000000ffff177224 */ /* 0x000fe200078e0a0d */
[----:B------:R-:W-:Y:S01]  /*0fb0*/  ISETP.GT.U32.AND P6, PT, R3, R20, PT ;  /* 0x000000140300720c */ /* 0x000fe20003fc4070 */
[----:B------:R-:W-:Y:S01]  /*0fc0*/  IMAD.HI.U32 R13, R5, R24, RZ ;  /* 0x00000018050d7227 */ /* 0x000fe200078e00ff */
[C---:B------:R-:W-:Y:S02]  /*0fd0*/  ISETP.GT.U32.AND P5, PT, R3.reuse, R21, PT ;  /* 0x000000150300720c */ /* 0x040fe40003fa4070 */
[----:B------:R-:W-:Y:S01]  /*0fe0*/  IABS R52, R43 ;  /* 0x0000002b00347213 */ /* 0x000fe20000000000 */
[----:B------:R-:W-:Y:S01]  /*0ff0*/  IMAD R22, R3, R23, R22 ;  /* 0x0000001703167224 */ /* 0x000fe200078e0216 */
[C---:B------:R-:W-:Y:S01]  /*1000*/  LOP3.LUT R45, R7.reuse, 0x8, RZ, 0xfc, !PT ;  /* 0x00000008072d7812 */ /* 0x040fe200078efcff */
[----:B------:R-:W-:Y:S01]  /*1010*/  IMAD.MOV R13, RZ, RZ, -R13 ;  /* 0x000000ffff0d7224 */ /* 0x000fe200078e0a0d */
[----:B------:R-:W-:Y:S01]  /*1020*/  LOP3.LUT R49, R7, 0x4, RZ, 0xfc, !PT ;  /* 0x0000000407317812 */ /* 0x000fe200078efcff */
[--C-:B------:R-:W-:Y:S01]  /*1030*/  @!P0 IMAD.IADD R19, R19, 0x1, -R3.reuse ;  /* 0x0000000113138824 */ /* 0x100fe200078e0a03 */
[C---:B------:R-:W-:Y:S01]  /*1040*/  ISETP.GT.U32.AND P0, PT, R3.reuse, R22, PT ;  /* 0x000000160300720c */ /* 0x040fe20003f04070 */
[----:B------:R-:W-:Y:S01]  /*1050*/  IMAD R23, R3, R13, R24 ;  /* 0x0000000d03177224 */ /* 0x000fe200078e0218 */
[----:B------:R-:W-:Y:S01]  /*1060*/  IABS R54, R45 ;  /* 0x0000002d00367213 */ /* 0x000fe20000000000 */
[----:B------:R-:W-:Y:S01]  /*1070*/  @!P6 IMAD.IADD R20, R20, 0x1, -R3 ;  /* 0x000000011414e824 */ /* 0x000fe200078e0a03 */
[----:B------:R-:W-:Y:S01]  /*1080*/  IABS R58, R49 ;  /* 0x00000031003a7213 */ /* 0x000fe20000000000 */
[----:B------:R-:W-:Y:S01]  /*1090*/  IMAD.HI.U32 R13, R5, R26, RZ ;  /* 0x0000001a050d7227 */ /* 0x000fe200078e00ff */
[----:B------:R-:W-:-:S02]  /*10a0*/  ISETP.GT.U32.AND P6, PT, R3, R23, PT ;  /* 0x000000170300720c */ /* 0x000fc40003fc4070 */
[----:B------:R-:W-:Y:S01]  /*10b0*/  LOP3.LUT R47, R7, 0x6, RZ, 0xfc, !PT ;  /* 0x00000006072f7812 */ /* 0x000fe200078efcff */
[----:B------:R-:W-:Y:S01]  /*10c0*/  @!P5 IMAD.IADD R21, R21, 0x1, -R3 ;  /* 0x000000011515d824 */ /* 0x000fe200078e0a03 */
[----:B------:R-:W-:Y:S01]  /*10d0*/  ISETP.GE.AND P5, PT, R25, RZ, PT ;  /* 0x000000ff1900720c */ /* 0x000fe20003fa6270 */
[----:B------:R-:W-:Y:S01]  /*10e0*/  IMAD.MOV R24, RZ, RZ, -R13 ;  /* 0x000000ffff187224 */ /* 0x000fe200078e0a0d */
[----:B------:R-:W-:Y:S01]  /*10f0*/  IABS R25, R31 ;  /* 0x0000001f00197213 */ /* 0x000fe20000000000 */
[--C-:B------:R-:W-:Y:S01]  /*1100*/  @!P0 IMAD.IADD R22, R22, 0x1, -R3.reuse ;  /* 0x0000000116168824 */ /* 0x100fe200078e0a03 */
[----:B------:R-:W-:Y:S01]  /*1110*/  ISETP.GE.AND P0, PT, R29, RZ, PT ;  /* 0x000000ff1d00720c */ /* 0x000fe20003f06270 */
[----:B------:R-:W-:Y:S01]  /*1120*/  IMAD.HI.U32 R13, R5, R28, RZ ;  /* 0x0000001c050d7227 */ /* 0x000fe200078e00ff */
[----:B------:R-:W-:Y:S02]  /*1130*/  IABS R56, R47 ;  /* 0x0000002f00387213 */ /* 0x000fe40000000000 */
[----:B------:R-:W-:Y:S01]  /*1140*/  IABS R62, R7 ;  /* 0x00000007003e7213 */ /* 0x000fe20000000000 */
[----:B------:R-:W-:Y:S01]  /*1150*/  @!P6 IMAD.IADD R23, R23, 0x1, -R3 ;  /* 0x000000011717e824 */ /* 0x000fe200078e0a03 */
[C---:B------:R-:W-:Y:S01]  /*1160*/  ISETP.GT.U32.AND P6, PT, R3.reuse, R22, PT ;  /* 0x000000160300720c */ /* 0x040fe20003fc4070 */
[----:B------:R-:W-:Y:S01]  /*1170*/  IMAD R24, R3, R24, R26 ;  /* 0x0000001803187224 */ /* 0x000fe200078e021a */
[----:B------:R-:W-:Y:S01]  /*1180*/  SHF.R.S32.HI R104, RZ, 0x6, R104 ;  /* 0x00000006ff687819 */ /* 0x000fe20000011468 */
[----:B------:R-:W-:Y:S01]  /*1190*/  IMAD.MOV.U32 R26, RZ, RZ, R25 ;  /* 0x000000ffff1a7224 */ /* 0x000fe200078e0019 */
[C---:B------:R-:W-:Y:S01]  /*11a0*/  LOP3.LUT R118, R9.reuse, 0x20, RZ, 0x3c, !PT ;  /* 0x0000002009767812 */ /* 0x040fe200078e3cff */
[----:B------:R-:W-:Y:S01]  /*11b0*/  IMAD.MOV R25, RZ, RZ, -R13 ;  /* 0x000000ffff197224 */ /* 0x000fe200078e0a0d */
[----:B------:R-:W-:Y:S01]  /*11c0*/  LOP3.LUT R119, R9, 0x40, RZ, 0x3c, !PT ;  /* 0x0000004009777812 */ /* 0x000fe200078e3cff */
[----:B------:R-:W-:Y:S01]  /*11d0*/  @!P2 IMAD.MOV R20, RZ, RZ, -R20 ;  /* 0x000000ffff14a224 */ /* 0x000fe200078e0a14 */
[C---:B------:R-:W-:Y:S01]  /*11e0*/  ISETP.GT.U32.AND P2, PT, R3.reuse, R24, PT ;  /* 0x000000180300720c */ /* 0x040fe20003f44070 */
[----:B------:R-:W-:Y:S01]  /*11f0*/  IMAD R25, R3, R25, R28 ;  /* 0x0000001903197224 */ /* 0x000fe200078e021c */
[----:B------:R-:W-:Y:S01]  /*1200*/  IABS R28, R33 ;  /* 0x00000021001c7213 */ /* 0x000fe20000000000 */
[----:B------:R-:W-:Y:S01]  /*1210*/  IMAD.HI.U32 R13, R5, R26, RZ ;  /* 0x0000001a050d7227 */ /* 0x000fe200078e00ff */
[----:B------:R-:W-:-:S03]  /*1220*/  LOP3.LUT R122, R9, 0x60, RZ, 0x3c, !PT ;  /* 0x00000060097a7812 */ /* 0x000fc600078e3cff */
[----:B------:R-:W-:Y:S01]  /*1230*/  @!P6 IMAD.IADD R22, R22, 0x1, -R3 ;  /* 0x000000011616e824 */ /* 0x000fe200078e0a03 */
[C---:B------:R-:W-:Y:S01]  /*1240*/  ISETP.GT.U32.AND P6, PT, R3.reuse, R25, PT ;  /* 0x000000190300720c */ /* 0x040fe20003fc4070 */
[----:B------:R-:W-:Y:S02]  /*1250*/  IMAD.MOV R13, RZ, RZ, -R13 ;  /* 0x000000ffff0d7224 */ /* 0x000fe400078e0a0d */
[----:B------:R-:W-:Y:S01]  /*1260*/  @!P3 IMAD.MOV R19, RZ, RZ, -R19 ;  /* 0x000000ffff13b224 */ /* 0x000fe200078e0a13 */
[----:B------:R-:W-:Y:S01]  /*1270*/  ISETP.GT.U32.AND P3, PT, R3, R23, PT ;  /* 0x000000170300720c */ /* 0x000fe20003f64070 */
[----:B------:R-:W-:Y:S01]  /*1280*/  @!P2 IMAD.IADD R24, R24, 0x1, -R3 ;  /* 0x000000011818a824 */ /* 0x000fe200078e0a03 */
[----:B------:R-:W-:Y:S01]  /*1290*/  ISETP.GE.AND P2, PT, R31, RZ, PT ;  /* 0x000000ff1f00720c */ /* 0x000fe20003f46270 */
[----:B------:R-:W-:Y:S01]  /*12a0*/  IMAD R26, R3, R13, R26 ;  /* 0x0000000d031a7224 */ /* 0x000fe200078e021a */
[----:B------:R-:W-:Y:S01]  /*12b0*/  LOP3.LUT R31, R7, 0x18, RZ, 0xfc, !PT ;  /* 0x00000018071f7812 */ /* 0x000fe200078efcff */
[----:B------:R-:W-:-:S03]  /*12c0*/  IMAD.HI.U32 R13, R5, R28, RZ ;  /* 0x0000001c050d7227 */ /* 0x000fc600078e00ff */
[----:B------:R-:W-:Y:S01]  /*12d0*/  IABS R38, R31 ;  /* 0x0000001f00267213 */ /* 0x000fe20000000000 */
[----:B------:R-:W-:Y:S01]  /*12e0*/  @!P6 IMAD.IADD R25, R25, 0x1, -R3 ;  /* 0x000000011919e824 */ /* 0x000fe200078e0a03 */
[----:B------:R-:W-:Y:S01]  /*12f0*/  ISETP.GT.U32.AND P6, PT, R3, R24, PT ;  /* 0x000000180300720c */ /* 0x000fe20003fc4070 */
[----:B------:R-:W-:Y:S02]  /*1300*/  IMAD.MOV R13, RZ, RZ, -R13 ;  /* 0x000000ffff0d7224 */ /* 0x000fe400078e0a0d */
[----:B------:R-:W-:-:S04]  /*1310*/  IMAD.HI.U32 R29, R5, R32, RZ ;  /* 0x00000020051d7227 */ /* 0x000fc800078e00ff */
[C---:B------:R-:W-:Y:S02]  /*1320*/  IMAD R28, R3.reuse, R13, R28 ;  /* 0x0000000d031c7224 */ /* 0x040fe400078e021c */
[----:B------:R-:W-:Y:S02]  /*1330*/  IMAD.MOV R29, RZ, RZ, -R29 ;  /* 0x000000ffff1d7224 */ /* 0x000fe400078e0a1d */
[----:B------:R-:W-:Y:S01]  /*1340*/  @!P4 IMAD.MOV R21, RZ, RZ, -R21 ;  /* 0x000000ffff15c224 */ /* 0x000fe200078e0a15 */
[----:B------:R-:W-:Y:S01]  /*1350*/  ISETP.GE.AND P4, PT, R30, RZ, PT ;  /* 0x000000ff1e00720c */ /* 0x000fe20003f86270 */
[--C-:B------:R-:W-:Y:S01]  /*1360*/  @!P6 IMAD.IADD R24, R24, 0x1, -R3.reuse ;  /* 0x000000011818e824 */ /* 0x100fe200078e0a03 */
[C---:B------:R-:W-:Y:S01]  /*1370*/  ISETP.GT.U32.AND P6, PT, R3.reuse, R28, PT ;  /* 0x0000001c0300720c */ /* 0x040fe20003fc4070 */
[----:B------:R-:W-:Y:S01]  /*1380*/  IMAD R32, R3, R29, R32 ;  /* 0x0000001d03207224 */ /* 0x000fe200078e0220 */
[----:B------:R-:W-:Y:S01]  /*1390*/  IABS R30, R34 ;  /* 0x00000022001e7213 */ /* 0x000fe20000000000 */
[----:B------:R-:W-:Y:S01]  /*13a0*/  @!P0 IMAD.MOV R24, RZ, RZ, -R24 ;  /* 0x000000ffff188224 */ /* 0x000fe200078e0a18 */
[----:B------:R-:W-:Y:S01]  /*13b0*/  LOP3.LUT R29, R7, 0x1a, RZ, 0xfc, !PT ;  /* 0x0000001a071d7812 */ /* 0x000fe200078efcff */
[----:B------:R-:W-:Y:S01]  /*13c0*/  @!P1 IMAD.MOV R22, RZ, RZ, -R22 ;  /* 0x000000ffff169224 */ /* 0x000fe200078e0a16 */
[----:B------:R-:W-:Y:S01]  /*13d0*/  ISETP.GT.U32.AND P1, PT, R3, R25, PT ;  /* 0x000000190300720c */ /* 0x000fe20003f24070 */
[----:B------:R-:W-:Y:S01]  /*13e0*/  @!P3 IMAD.IADD R23, R23, 0x1, -R3 ;  /* 0x000000011717b824 */ /* 0x000fe200078e0a03 */
[----:B------:R-:W-:Y:S01]  /*13f0*/  ISETP.GT.U32.AND P3, PT, R3, R26, PT ;  /* 0x0000001a0300720c */ /* 0x000fe20003f64070 */
[----:B------:R-:W-:Y:S01]  /*1400*/  IMAD.HI.U32 R13, R5, R30, RZ ;  /* 0x0000001e050d7227 */ /* 0x000fe200078e00ff */
[----:B------:R-:W-:-:S03]  /*1410*/  IABS R36, R29 ;  /* 0x0000001d00247213 */ /* 0x000fc60000000000 */
[----:B------:R-:W-:Y:S02]  /*1420*/  @!P6 IMAD.IADD R28, R28, 0x1, -R3 ;  /* 0x000000011c1ce824 */ /* 0x000fe400078e0a03 */
[----:B------:R-:W-:Y:S02]  /*1430*/  IMAD.MOV R13, RZ, RZ, -R13 ;  /* 0x000000ffff0d7224 */ /* 0x000fe400078e0a0d */
[----:B------:R-:W-:Y:S01]  /*1440*/  @!P5 IMAD.MOV R23, RZ, RZ, -R23 ;  /* 0x000000ffff17d224 */ /* 0x000fe200078e0a17 */
[C---:B------:R-:W-:Y:S01]  /*1450*/  ISETP.GT.U32.AND P0, PT, R3.reuse, R28, PT ;  /* 0x0000001c0300720c */ /* 0x040fe20003f04070 */
[----:B------:R-:W-:Y:S01]  /*1460*/  IMAD R30, R3, R13, R30 ;  /* 0x0000000d031e7224 */ /* 0x000fe200078e021e */
[----:B------:R-:W-:Y:S01]  /*1470*/  LOP3.LUT R13, R7, 0x1c, RZ, 0xfc, !PT ;  /* 0x0000001c070d7812 */ /* 0x000fe200078efcff */
[--C-:B------:R-:W-:Y:S01]  /*1480*/  @!P1 IMAD.IADD R25, R25, 0x1, -R3.reuse ;  /* 0x0000000119199824 */ /* 0x100fe200078e0a03 */
[----:B------:R-:W-:Y:S01]  /*1490*/  ISETP.GE.AND P1, PT, R34, RZ, PT ;  /* 0x000000ff2200720c */ /* 0x000fe20003f26270 */
[----:B------:R-:W-:Y:S01]  /*14a0*/  @!P3 IMAD.IADD R26, R26, 0x1, -R3 ;  /* 0x000000011a1ab824 */ /* 0x000fe200078e0a03 */
[----:B------:R-:W-:Y:S01]  /*14b0*/  IABS R34, R13 ;  /* 0x0000000d00227213 */ /* 0x000fe20000000000 */
[----:B------:R-:W-:Y:S01]  /*14c0*/  @!P4 IMAD.MOV R25, RZ, RZ, -R25 ;  /* 0x000000ffff19c224 */ /* 0x000fe200078e0a19 */
[----:B------:R-:W-:-:S02]  /*14d0*/  ISETP.GE.AND P4, PT, R13, RZ, PT ;  /* 0x000000ff0d00720c */ /* 0x000fc40003f86270 */
[----:B------:R-:W-:Y:S01]  /*14e0*/  ISETP.GT.U32.AND P3, PT, R3, R26, PT ;  /* 0x0000001a0300720c */ /* 0x000fe20003f64070 */
[----:B------:R-:W-:Y:S01]  /*14f0*/  IMAD.HI.U32 R13, R5, R34, RZ ;  /* 0x00000022050d7227 */ /* 0x000fe200078e00ff */
[----:B------:R-:W-:Y:S02]  /*1500*/  ISETP.GT.U32.AND P6, PT, R3, R30, PT ;  /* 0x0000001e0300720c */ /* 0x000fe40003fc4070 */
[----:B------:R-:W-:Y:S01]  /*1510*/  ISETP.GE.AND P5, PT, R33, RZ, PT ;  /* 0x000000ff2100720c */ /* 0x000fe20003fa6270 */
[----:B------:R-:W-:Y:S01]  /*1520*/  @!P0 IMAD.IADD R28, R28, 0x1, -R3 ;  /* 0x000000011c1c8824 */ /* 0x000fe200078e0a03 */
[----:B------:R-:W-:Y:S01]  /*1530*/  ISETP.GT.U32.AND P0, PT, R3, R32, PT ;  /* 0x000000200300720c */ /* 0x000fe20003f04070 */
[----:B------:R-:W-:-:S04]  /*1540*/  IMAD.MOV R13, RZ, RZ, -R13 ;  /* 0x000000ffff0d7224 */ /* 0x000fc800078e0a0d */
[----:B------:R-:W-:Y:S01]  /*1550*/  IMAD R34, R3, R13, R34 ;  /* 0x0000000d03227224 */ /* 0x000fe200078e0222 */
[----:B------:R-:W-:Y:S01]  /*1560*/  LOP3.LUT R13, R7, 0x14, RZ, 0xfc, !PT ;  /* 0x00000014070d7812 */ /* 0x000fe200078efcff */
[--C-:B------:R-:W-:Y:S01]  /*1570*/  @!P3 IMAD.IADD R26, R26, 0x1, -R3.reuse ;  /* 0x000000011a1ab824 */ /* 0x100fe200078e0a03 */
[----:B------:R-:W-:Y:S01]  /*1580*/  ISETP.GE.AND P3, PT, R35, RZ, PT ;  /* 0x000000ff2300720c */ /* 0x000fe20003f66270 */
[--C-:B------:R-:W-:Y:S01]  /*1590*/  @!P6 IMAD.IADD R30, R30, 0x1, -R3.reuse ;  /* 0x000000011e1ee824 */ /* 0x100fe200078e0a03 */
[----:B------:R-:W-:Y:S01]  /*15a0*/  LOP3.LUT R35, R7, 0x16, RZ, 0xfc, !PT ;  /* 0x0000001607237812 */ /* 0x000fe200078efcff */
[----:B------:R-:W-:Y:S01]  /*15b0*/  @!P2 IMAD.MOV R26, RZ, RZ, -R26 ;  /* 0x000000ffff1aa224 */ /* 0x000fe200078e0a1a */
[----:B------:R-:W-:Y:S01]  /*15c0*/  ISETP.GE.AND P2, PT, R29, RZ, PT ;  /* 0x000000ff1d00720c */ /* 0x000fe20003f46270 */
[----:B------:R-:W-:Y:S01]  /*15d0*/  @!P0 IMAD.IADD R32, R32, 0x1, -R3 ;  /* 0x0000000120208824 */ /* 0x000fe200078e0a03 */
[----:B------:R-:W-:Y:S01]  /*15e0*/  ISETP.GT.U32.AND P6, PT, R3, R30, PT ;  /* 0x0000001e0300720c */ /* 0x000fe20003fc4070 */
[----:B------:R-:W-:Y:S01]  /*15f0*/  IMAD.HI.U32 R29, R5, R36, RZ ;  /* 0x00000024051d7227 */ /* 0x000fe200078e00ff */
[----:B------:R-:W-:-:S02]  /*1600*/  IABS R42, R13 ;  /* 0x0000000d002a7213 */ /* 0x000fc40000000000 */
[----:B------:R-:W-:Y:S01]  /*1610*/  ISETP.GT.U32.AND P0, PT, R3, R32, PT ;  /* 0x000000200300720c */ /* 0x000fe20003f04070 */
[----:B------:R-:W-:Y:S01]  /*1620*/  IMAD.MOV R29, RZ, RZ, -R29 ;  /* 0x000000ffff1d7224 */ /* 0x000fe200078e0a1d */
[----:B------:R-:W-:Y:S01]  /*1630*/  IABS R40, R35 ;  /* 0x0000002300287213 */ /* 0x000fe20000000000 */
[----:B------:R-:W-:Y:S01]  /*1640*/  @!P5 IMAD.MOV R28, RZ, RZ, -R28 ;  /* 0x000000ffff1cd224 */ /* 0x000fe200078e0a1c */
[----:B------:R-:W-:Y:S01]  /*1650*/  ISETP.GE.AND P5, PT, R31, RZ, PT ;  /* 0x000000ff1f00720c */ /* 0x000fe20003fa6270 */
[----:B------:R-:W-:Y:S02]  /*1660*/  IMAD R36, R3, R29, R36 ;  /* 0x0000001d03247224 */ /* 0x000fe400078e0224 */
[----:B------:R-:W-:-:S04]  /*1670*/  IMAD.HI.U32 R31, R5, R38, RZ ;  /* 0x00000026051f7227 */ /* 0x000fc800078e00ff */
[----:B------:R-:W-:Y:S02]  /*1680*/  IMAD.MOV R31, RZ, RZ, -R31 ;  /* 0x000000ffff1f7224 */ /* 0x000fe400078e0a1f */
[--C-:B------:R-:W-:Y:S01]  /*1690*/  @!P0 IMAD.IADD R32, R32, 0x1, -R3.reuse ;  /* 0x0000000120208824 */ /* 0x100fe200078e0a03 */
[----:B------:R-:W-:Y:S01]  /*16a0*/  ISETP.GT.U32.AND P0, PT, R3, R34, PT ;  /* 0x000000220300720c */ /* 0x000fe20003f04070 */
[----:B------:R-:W-:Y:S01]  /*16b0*/  @!P6 IMAD.IADD R30, R30, 0x1, -R3 ;  /* 0x000000011e1ee824 */ /* 0x000fe200078e0a03 */
[----:B------:R-:W-:Y:S01]  /*16c0*/  ISETP.GE.AND P6, PT, R35, RZ, PT ;  /* 0x000000ff2300720c */ /* 0x000fe20003fc6270 */
[----:B------:R-:W-:Y:S01]  /*16d0*/  @!P3 IMAD.MOV R32, RZ, RZ, -R32 ;  /* 0x000000ffff20b224 */ /* 0x000fe200078e0a20 */
[C---:B------:R-:W-:Y:S01]  /*16e0*/  ISETP.GT.U32.AND P3, PT, R3.reuse, R36, PT ;  /* 0x000000240300720c */ /* 0x040fe20003f64070 */
[----:B------:R-:W-:Y:S01]  /*16f0*/  IMAD R38, R3, R31, R38 ;  /* 0x0000001f03267224 */ /* 0x000fe200078e0226 */
[----:B------:R-:W-:Y:S01]  /*1700*/  LOP3.LUT R35, R7, 0x12, RZ, 0xfc, !PT ;  /* 0x0000001207237812 */ /* 0x000fe200078efcff */
[----:B------:R-:W-:Y:S01]  /*1710*/  @!P1 IMAD.MOV R30, RZ, RZ, -R30 ;  /* 0x000000ffff1e9224 */ /* 0x000fe200078e0a1e */
[----:B------:R-:W-:Y:S01]  /*1720*/  ISETP.GE.AND P1, PT, R13, RZ, PT ;  /* 0x000000ff0d00720c */ /* 0x000fe20003f26270 */
[----:B------:R-:W-:Y:S01]  /*1730*/  IMAD.HI.U32 R13, R5, R42, RZ ;  /* 0x0000002a050d7227 */ /* 0x000fe200078e00ff */
[----:B------:R-:W-:-:S03]  /*1740*/  IABS R44, R35 ;  /* 0x00000023002c7213 */ /* 0x000fc60000000000 */
[----:B------:R-:W-:Y:S02]  /*1750*/  @!P0 IMAD.IADD R34, R34, 0x1, -R3 ;  /* 0x0000000122228824 */ /* 0x000fe400078e0a03 */
[----:B------:R-:W-:-:S03]  /*1760*/  IMAD.HI.U32 R33, R5, R40, RZ ;  /* 0x0000002805217227 */ /* 0x000fc600078e00ff */
[C---:B------:R-:W-:Y:S01]  /*1770*/  ISETP.GT.U32.AND P0, PT, R3.reuse, R34, PT ;  /* 0x000000220300720c */ /* 0x040fe20003f04070 */
[----:B------:R-:W-:Y:S02]  /*1780*/  @!P3 IMAD.IADD R36, R36, 0x1, -R3 ;  /* 0x000000012424b824 */ /* 0x000fe400078e0a03 */
[----:B------:R-:W-:Y:S02]  /*1790*/  IMAD.MOV R13, RZ, RZ, -R13 ;  /* 0x000000ffff0d7224 */ /* 0x000fe400078e0a0d */
[----:B------:R-:W-:Y:S01]  /*17a0*/  IMAD.MOV R33, RZ, RZ, -R33 ;  /* 0x000000ffff217224 */ /* 0x000fe200078e0a21 */
[C---:B------:R-:W-:Y:S01]  /*17b0*/  ISETP.GT.U32.AND P3, PT, R3.reuse, R36, PT ;  /* 0x000000240300720c */ /* 0x040fe20003f64070 */
[C---:B------:R-:W-:Y:S02]  /*17c0*/  IMAD R42, R3.reuse, R13, R42 ;  /* 0x0000000d032a7224 */ /* 0x040fe400078e022a */
[----:B------:R-:W-:Y:S01]  /*17d0*/  IMAD R40, R3, R33, R40 ;  /* 0x0000002103287224 */ /* 0x000fe200078e0228 */
[----:B------:R-:W-:Y:S01]  /*17e0*/  LOP3.LUT R33, R2, 0x7, RZ, 0xc0, !PT ;  /* 0x0000000702217812 */ /* 0x000fe200078ec0ff */
[----:B------:R-:W-:-:S04]  /*17f0*/  IMAD.HI.U32 R29, R5, R44, RZ ;  /* 0x0000002c051d7227 */ /* 0x000fc800078e00ff */
[----:B------:R-:W-:Y:S01]  /*1800*/  @!P0 IMAD.IADD R34, R34, 0x1, -R3 ;  /* 0x0000000122228824 */ /* 0x000fe200078e0a03 */
[C---:B------:R-:W-:Y:S01]  /*1810*/  ISETP.GT.U32.AND P0, PT, R3.reuse, R38, PT ;  /* 0x000000260300720c */ /* 0x040fe20003f04070 */
[----:B------:R-:W-:Y:S02]  /*1820*/  IMAD.MOV R29, RZ, RZ, -R29 ;  /* 0x000000ffff1d7224 */ /* 0x000fe400078e0a1d */
[----:B------:R-:W-:Y:S01]  /*1830*/  @!P3 IMAD.IADD R36, R36, 0x1, -R3 ;  /* 0x000000012424b824 */ /* 0x000fe200078e0a03 */
[C---:B------:R-:W-:Y:S01]  /*1840*/  ISETP.GT.U32.AND P3, PT, R3.reuse, R40, PT ;  /* 0x000000280300720c */ /* 0x040fe20003f64070 */
[----:B------:R-:W-:Y:S02]  /*1850*/  IMAD R44, R3, R29, R44 ;  /* 0x0000001d032c7224 */ /* 0x000fe400078e022c */
[----:B------:R-:W-:-:S04]  /*1860*/  IMAD.HI.U32 R29, R5, R48, RZ ;  /* 0x00000030051d7227 */ /* 0x000fc800078e00ff */
[----:B------:R-:W-:Y:S02]  /*1870*/  IMAD.MOV R29, RZ, RZ, -R29 ;  /* 0x000000ffff1d7224 */ /* 0x000fe400078e0a1d */
[----:B------:R-:W-:Y:S01]  /*1880*/  @!P0 IMAD.IADD R38, R38, 0x1, -R3 ;  /* 0x0000000126268824 */ /* 0x000fe200078e0a03 */
[----:B------:R-:W-:Y:S01]  /*1890*/  ISETP.GT.U32.AND P0, PT, R3, R42, PT ;  /* 0x0000002a0300720c */ /* 0x000fe20003f04070 */
[----:B------:R-:W-:-:S04]  /*18a0*/  IMAD.HI.U32 R13, R5, R46, RZ ;  /* 0x0000002e050d7227 */ /* 0x000fc800078e00ff */
[----:B------:R-:W-:Y:S01]  /*18b0*/  @!P3 IMAD.IADD R40, R40, 0x1, -R3 ;  /* 0x000000012828b824 */ /* 0x000fe200078e0a03 */
[C---:B------:R-:W-:Y:S01]  /*18c0*/  ISETP.GT.U32.AND P3, PT, R3.reuse, R38, PT ;  /* 0x000000260300720c */ /* 0x040fe20003f64070 */
[----:B------:R-:W-:Y:S02]  /*18d0*/  IMAD R48, R3, R29, R48 ;  /* 0x0000001d03307224 */ /* 0x000fe400078e0230 */
[----:B------:R-:W-:Y:S02]  /*18e0*/  IMAD.MOV R13, RZ, RZ, -R13 ;  /* 0x000000ffff0d7224 */ /* 0x000fe400078e0a0d */
[----:B------:R-:W-:-:S04]  /*18f0*/  IMAD.HI.U32 R31, R5, R50, RZ ;  /* 0x00000032051f7227 */ /* 0x000fc800078e00ff */
[--C-:B------:R-:W-:Y:S02]  /*1900*/  @!P0 IMAD.IADD R42, R42, 0x1, -R3.reuse ;  /* 0x000000012a2a8824 */ /* 0x100fe400078e0a03 */
[C---:B------:R-:W-:Y:S02]  /*1910*/  IMAD R46, R3.reuse, R13, R46 ;  /* 0x0000000d032e7224 */ /* 0x040fe400078e022e */
[----:B------:R-:W-:Y:S01]  /*1920*/  @!P3 IMAD.IADD R38, R38, 0x1, -R3 ;  /* 0x000000012626b824 */ /* 0x000fe200078e0a03 */
[----:B------:R-:W-:Y:S01]  /*1930*/  ISETP.GT.U32.AND P0, PT, R3, R42, PT ;  /* 0x0000002a0300720c */ /* 0x000fe20003f04070 */
[----:B------:R-:W-:Y:S01]  /*1940*/  IMAD.HI.U32 R13, R5, R52, RZ ;  /* 0x00000034050d7227 */ /* 0x000fe200078e00ff */
[----:B------:R-:W-:-:S03]  /*1950*/  ISETP.GT.U32.AND P3, PT, R3, R44, PT ;  /* 0x0000002c0300720c */ /* 0x000fc60003f64070 */
[----:B------:R-:W-:Y:S01]  /*1960*/  @!P4 IMAD.MOV R34, RZ, RZ, -R34 ;  /* 0x000000ffff22c224 */ /* 0x000fe200078e0a22 */
[C---:B------:R-:W-:Y:S01]  /*1970*/  ISETP.GT.U32.AND P4, PT, R3.reuse, R40, PT ;  /* 0x000000280300720c */ /* 0x040fe20003f84070 */
[----:B------:R-:W-:Y:S02]  /*1980*/  IMAD.MOV R31, RZ, RZ, -R31 ;  /* 0x000000ffff1f7224 */ /* 0x000fe400078e0a1f */
[----:B------:R-:W-:Y:S02]  /*1990*/  IMAD.MOV R13, RZ, RZ, -R13 ;  /* 0x000000ffff0d7224 */ /* 0x000fe400078e0a0d */
[C---:B------:R-:W-:Y:S02]  /*19a0*/  IMAD R50, R3.reuse, R31, R50 ;  /* 0x0000001f03327224 */ /* 0x040fe400078e0232 */
[----:B------:R-:W-:Y:S01]  /*19b0*/  @!P0 IMAD.IADD R42, R42, 0x1, -R3 ;  /* 0x000000012a2a8824 */ /* 0x000fe200078e0a03 */
[C---:B------:R-:W-:Y:S01]  /*19c0*/  ISETP.GT.U32.AND P0, PT, R3.reuse, R48, PT ;  /* 0x000000300300720c */ /* 0x040fe20003f04070 */
[----:B------:R-:W-:-:S02]  /*19d0*/  IMAD R52, R3, R13, R52 ;  /* 0x0000000d03347224 */ /* 0x000fc400078e0234 */
[----:B------:R-:W-:-:S04]  /*19e0*/  IMAD.HI.U32 R29, R5, R54, RZ ;  /* 0x00000036051d7227 */ /* 0x000fc800078e00ff */
[----:B------:R-:W-:Y:S01]  /*19f0*/  @!P3 IMAD.IADD R44, R44, 0x1, -R3 ;  /* 0x000000012c2cb824 */ /* 0x000fe200078e0a03 */
[C---:B------:R-:W-:Y:S01]  /*1a00*/  ISETP.GT.U32.AND P3, PT, R3.reuse, R50, PT ;  /* 0x000000320300720c */ /* 0x040fe20003f64070 */
[----:B------:R-:W-:Y:S02]  /*1a10*/  IMAD.MOV R29, RZ, RZ, -R29 ;  /* 0x000000ffff1d7224 */ /* 0x000fe400078e0a1d */
[--C-:B------:R-:W-:Y:S01]  /*1a20*/  @!P4 IMAD.IADD R40, R40, 0x1, -R3.reuse ;  /* 0x000000012828c824 */ /* 0x100fe200078e0a03 */
[C---:B------:R-:W-:Y:S01]  /*1a30*/  ISETP.GT.U32.AND P4, PT, R3.reuse, R46, PT ;  /* 0x0000002e0300720c */ /* 0x040fe20003f84070 */
[----:B------:R-:W-:Y:S01]  /*1a40*/  @!P0 IMAD.IADD R48, R48, 0x1, -R3 ;  /* 0x0000000130308824 */ /* 0x000fe200078e0a03 */
[C---:B------:R-:W-:Y:S01]  /*1a50*/  ISETP.GT.U32.AND P0, PT, R3.reuse, R52, PT ;  /* 0x000000340300720c */ /* 0x040fe20003f04070 */
[----:B------:R-:W-:Y:S02]  /*1a60*/  IMAD R54, R3, R29, R54 ;  /* 0x0000001d03367224 */ /* 0x000fe400078e0236 */
[----:B------:R-:W-:-:S04]  /*1a70*/  IMAD.HI.U32 R29, R5, R58, RZ ;  /* 0x0000003a051d7227 */ /* 0x000fc800078e00ff */
[----:B------:R-:W-:Y:S02]  /*1a80*/  IMAD.MOV R29, RZ, RZ, -R29 ;  /* 0x000000ffff1d7224 */ /* 0x000fe400078e0a1d */
[----:B------:R-:W-:-:S04]  /*1a90*/  IMAD.HI.U32 R13, R5, R56, RZ ;  /* 0x00000038050d7227 */ /* 0x000fc800078e00ff */
[--C-:B------:R-:W-:Y:S01]  /*1aa0*/  @!P3 IMAD.IADD R50, R50, 0x1, -R3.reuse ;  /* 0x000000013232b824 */ /* 0x100fe200078e0a03 */
[C---:B------:R-:W-:Y:S01]  /*1ab0*/  ISETP.GT.U32.AND P3, PT, R3.reuse, R54, PT ;  /* 0x000000360300720c */ /* 0x040fe20003f64070 */
[----:B------:R-:W-:Y:S01]  /*1ac0*/  @!P0 IMAD.IADD R52, R52, 0x1, -R3 ;  /* 0x0000000134348824 */ /* 0x000fe200078e0a03 */
[C---:B------:R-:W-:Y:S01]  /*1ad0*/  ISETP.GT.U32.AND P0, PT, R3.reuse, R44, PT ;  /* 0x0000002c0300720c */ /* 0x040fe20003f04070 */
[----:B------:R-:W-:Y:S02]  /*1ae0*/  IMAD R58, R3, R29, R58 ;  /* 0x0000001d033a7224 */ /* 0x000fe400078e023a */
[----:B------:R-:W-:Y:S02]  /*1af0*/  IMAD.MOV R13, RZ, RZ, -R13 ;  /* 0x000000ffff0d7224 */ /* 0x000fe400078e0a0d */
[----:B------:R-:W-:-:S04]  /*1b00*/  IMAD.HI.U32 R29, R5, R62, RZ ;  /* 0x0000003e051d7227 */ /* 0x000fc800078e00ff */
[----:B------:R-:W-:Y:S01]  /*1b10*/  @!P4 IMAD.IADD R46, R46, 0x1, -R3 ;  /* 0x000000012e2ec824 */ /* 0x000fe200078e0a03 */
[----:B------:R-:W-:Y:S01]  /*1b20*/  ISETP.GE.AND P4, PT, R7, RZ, PT ;  /* 0x000000ff0700720c */ /* 0x000fe20003f86270 */
[----:B------:R-:W-:Y:S02]  /*1b30*/  IMAD R56, R3, R13, R56 ;  /* 0x0000000d03387224 */ /* 0x000fe400078e0238 */
[----:B------:R-:W-:Y:S01]  /*1b40*/  IMAD.MOV R31, RZ, RZ, -R29 ;  /* 0x000000ffff1f7224 */ /* 0x000fe200078e0a1d */
[----:B------:R-:W-:Y:S01]  /*1b50*/  LOP3.LUT R29, R7, 0x2, RZ, 0xfc, !PT ;  /* 0x00000002071d7812 */ /* 0x000fe200078efcff */
[----:B------:R-:W-:Y:S02]  /*1b60*/  IMAD.SHL.U32 R13, R2, 0x20, RZ ;  /* 0x00000020020d7824 */ /* 0x000fe400078e00ff */
[----:B------:R-:W-:Y:S01]  /*1b70*/  @!P2 IMAD.MOV R36, RZ, RZ, -R36 ;  /* 0x000000ffff24a224 */ /* 0x000fe200078e0a24 */
[C---:B------:R-:W-:Y:S01]  /*1b80*/  ISETP.GT.U32.AND P2, PT, R3.reuse, R46, PT ;  /* 0x0000002e0300720c */ /* 0x040fe20003f44070 */
[----:B------:R-:W-:Y:S01]  /*1b90*/  @!P5 IMAD.MOV R38, RZ, RZ, -R38 ;  /* 0x000000ffff26d224 */ /* 0x000fe200078e0a26 */
[----:B------:R-:W-:Y:S01]  /*1ba0*/  IABS R66, R29 ;  /* 0x0000001d00427213 */ /* 0x000fe20000000000 */
[--C-:B------:R-:W-:Y:S01]  /*1bb0*/  @!P3 IMAD.IADD R54, R54, 0x1, -R3.reuse ;  /* 0x000000013636b824 */ /* 0x100fe200078e0a03 */
[----:B------:R-:W-:Y:S01]  /*1bc0*/  ISETP.GT.U32.AND P5, PT, R3, R48, PT ;  /* 0x000000300300720c */ /* 0x000fe20003fa4070 */
[----:B------:R-:W-:Y:S01]  /*1bd0*/  @!P1 IMAD.MOV R42, RZ, RZ, -R42 ;  /* 0x000000ffff2a9224 */ /* 0x000fe200078e0a2a */
[----:B------:R-:W-:Y:S01]  /*1be0*/  LOP3.LUT R60, R13, 0xc00, RZ, 0xc0, !PT ;  /* 0x00000c000d3c7812 */ /* 0x000fe200078ec0ff */
[----:B------:R-:W-:Y:S01]  /*1bf0*/  @!P0 IMAD.IADD R44, R44, 0x1, -R3 ;  /* 0x000000012c2c8824 */ /* 0x000fe200078e0a03 */
[----:B------:R-:W-:Y:S01]  /*1c00*/  ISETP.GT.U32.AND P3, PT, R3, R50, PT ;  /* 0x000000320300720c */ /* 0x000fe20003f64070 */
[----:B------:R-:W-:Y:S01]  /*1c10*/  IMAD.HI.U32 R5, R5, R66, RZ ;  /* 0x0000004205057227 */ /* 0x000fe200078e00ff */
[----:B------:R-:W-:-:S02]  /*1c20*/  ISETP.GT.U32.AND P1, PT, R3, R52, PT ;  /* 0x000000340300720c */ /* 0x000fc40003f24070 */
[C---:B------:R-:W-:Y:S01]  /*1c30*/  ISETP.GT.U32.AND P0, PT, R3.reuse, R56, PT ;  /* 0x000000380300720c */ /* 0x040fe20003f04070 */
[----:B------:R-:W-:Y:S02]  /*1c40*/  IMAD R62, R3, R31, R62 ;  /* 0x0000001f033e7224 */ /* 0x000fe400078e023e */
[C---:B------:R-:W-:Y:S02]  /*1c50*/  IMAD R7, R33.reuse, 0x80, R60 ;  /* 0x0000008021077824 */ /* 0x040fe400078e023c */
[----:B------:R-:W-:Y:S02]  /*1c60*/  IMAD.SHL.U32 R31, R2, 0x2, RZ ;  /* 0x00000002021f7824 */ /* 0x000fe400078e00ff */
[----:B------:R-:W-:Y:S02]  /*1c70*/  IMAD.SHL.U32 R60, R33, 0x10, RZ ;  /* 0x00000010213c7824 */ /* 0x000fe400078e00ff */
[----:B------:R-:W-:Y:S02]  /*1c80*/  IMAD.MOV R5, RZ, RZ, -R5 ;  /* 0x000000ffff057224 */ /* 0x000fe400078e0a05 */
[--C-:B------:R-:W-:Y:S01]  /*1c90*/  @!P2 IMAD.IADD R46, R46, 0x1, -R3.reuse ;  /* 0x000000012e2ea824 */ /* 0x100fe200078e0a03 */
[C---:B------:R-:W-:Y:S01]  /*1ca0*/  ISETP.GT.U32.AND P2, PT, R3.reuse, R62, PT ;  /* 0x0000003e0300720c */ /* 0x040fe20003f44070 */
[----:B------:R-:W-:Y:S01]  /*1cb0*/  @!P5 IMAD.IADD R48, R48, 0x1, -R3 ;  /* 0x000000013030d824 */ /* 0x000fe200078e0a03 */
[----:B------:R-:W-:Y:S01]  /*1cc0*/  LOP3.LUT R64, R60, 0x30, R31, 0x78, !PT ;  /* 0x000000303c407812 */ /* 0x000fe200078e781f */
[C---:B------:R-:W-:Y:S01]  /*1cd0*/  IMAD R60, R3.reuse, R5, R66 ;  /* 0x00000005033c7224 */ /* 0x040fe200078e0242 */
[C---:B------:R-:W-:Y:S01]  /*1ce0*/  ISETP.GT.U32.AND P5, PT, R3.reuse, R58, PT ;  /* 0x0000003a0300720c */ /* 0x040fe20003fa4070 */
[----:B------:R-:W-:Y:S01]  /*1cf0*/  @!P6 IMAD.MOV R40, RZ, RZ, -R40 ;  /* 0x000000ffff28e224 */ /* 0x000fe200078e0a28 */
[C---:B------:R-:W-:Y:S01]  /*1d00*/  ISETP.GT.U32.AND P6, PT, R3.reuse, R54, PT ;  /* 0x000000360300720c */ /* 0x040fe20003fc4070 */
[--C-:B------:R-:W-:Y:S01]  /*1d10*/  @!P3 IMAD.IADD R50, R50, 0x1, -R3.reuse ;  /* 0x000000013232b824 */ /* 0x100fe200078e0a03 */
[----:B------:R-:W-:Y:S01]  /*1d20*/  ISETP.GT.U32.AND P3, PT, R3, R60, PT ;  /* 0x0000003c0300720c */ /* 0x000fe20003f64070 */
[--C-:B------:R-:W-:Y:S01]  /*1d30*/  @!P1 IMAD.IADD R52, R52, 0x1, -R3.reuse ;  /* 0x0000000134349824 */ /* 0x100fe200078e0a03 */
[----:B------:R-:W-:Y:S01]  /*1d40*/  ISETP.GE.AND P1, PT, R35, RZ, PT ;  /* 0x000000ff2300720c */ /* 0x000fe20003f26270 */
[--C-:B------:R-:W-:Y:S01]  /*1d50*/  @!P0 IMAD.IADD R56, R56, 0x1, -R3.reuse ;  /* 0x0000000138388824 */ /* 0x100fe200078e0a03 */
[----:B------:R-:W-:Y:S01]  /*1d60*/  ISETP.GE.AND P0, PT, R39, RZ, PT ;  /* 0x000000ff2700720c */ /* 0x000fe20003f06270 */
[--C-:B------:R-:W-:Y:S01]  /*1d70*/  @!P2 IMAD.IADD R62, R62, 0x1, -R3.reuse ;  /* 0x000000013e3ea824 */ /* 0x100fe200078e0a03 */
[----:B------:R-:W-:Y:S01]  /*1d80*/  ISETP.GE.AND P2, PT, R41, RZ, PT ;  /* 0x000000ff2900720c */ /* 0x000fe20003f46270 */
[----:B------:R-:W-:Y:S01]  /*1d90*/  IMAD.IADD R7, R7, 0x1, R64 ;  /* 0x0000000107077824 */ /* 0x000fe200078e0240 */
[----:B------:R-:W-:Y:S01]  /*1da0*/  SHF.R.S32.HI R5, RZ, 0x2, R2 ;  /* 0x00000002ff057819 */ /* 0x000fe20000011402 */
[--C-:B------:R-:W-:Y:S01]  /*1db0*/  @!P5 IMAD.IADD R58, R58, 0x1, -R3.reuse ;  /* 0x000000013a3ad824 */ /* 0x100fe200078e0a03 */
[----:B------:R-:W-:Y:S01]  /*1dc0*/  ISETP.GE.AND P5, PT, R43, RZ, PT ;  /* 0x000000ff2b00720c */ /* 0x000fe20003fa6270 */
[--C-:B------:R-:W-:Y:S01]  /*1dd0*/  @!P6 IMAD.IADD R54, R54, 0x1, -R3.reuse ;  /* 0x000000013636e824 */ /* 0x100fe200078e0a03 */
[----:B------:R-:W-:Y:S01]  /*1de0*/  ISETP.GE.AND P6, PT, R37, RZ, PT ;  /* 0x000000ff2500720c */ /* 0x000fe20003fc6270 */
[--C-:B------:R-:W-:Y:S01]  /*1df0*/  @!P3 IMAD.IADD R60, R60, 0x1, -R3.reuse ;  /* 0x000000013c3cb824 */ /* 0x100fe200078e0a03 */
[C---:B------:R-:W-:Y:S01]  /*1e00*/  ISETP.GT.U32.AND P3, PT, R3.reuse, R62, PT ;  /* 0x0000003e0300720c */ /* 0x040fe20003f64070 */
[----:B------:R-:W-:Y:S01]  /*1e10*/  @!P1 IMAD.MOV R44, RZ, RZ, -R44 ;  /* 0x000000ffff2c9224 */ /* 0x000fe200078e0a2c */
[C---:B------:R-:W-:Y:S01]  /*1e20*/  ISETP.GT.U32.AND P1, PT, R3.reuse, R56, PT ;  /* 0x000000380300720c */ /* 0x040fe20003f24070 */
[----:B------:R-:W-:Y:S01]  /*1e30*/  @!P0 IMAD.MOV R48, RZ, RZ, -R48 ;  /* 0x000000ffff308224 */ /* 0x000fe200078e0a30 */
[C---:B------:R-:W-:Y:S01]  /*1e40*/  ISETP.GT.U32.AND P0, PT, R3.reuse, R58, PT ;  /* 0x0000003a0300720c */ /* 0x040fe20003f04070 */
[----:B------:R-:W-:Y:S01]  /*1e50*/  @!P2 IMAD.MOV R50, RZ, RZ, -R50 ;  /* 0x000000ffff32a224 */ /* 0x000fe200078e0a32 */
[----:B------:R-:W-:Y:S01]  /*1e60*/  ISETP.GT.U32.AND P2, PT, R3, R60, PT ;  /* 0x0000003c0300720c */ /* 0x000fe20003f44070 */
[----:B------:R-:W-:Y:S01]  /*1e70*/  IMAD.SHL.U32 R2, R2, 0x10, RZ ;  /* 0x0000001002027824 */ /* 0x000fe200078e00ff */
[----:B------:R-:W-:Y:S01]  /*1e80*/  SGXT R5, R5, 0x1 ;  /* 0x000000010505781a */ /* 0x000fe20000000200 */
[----:B------:R-:W-:Y:S01]  /*1e90*/  @!P5 IMAD.MOV R52, RZ, RZ, -R52 ;  /* 0x000000ffff34d224 */ /* 0x000fe200078e0a34 */
[----:B------:R-:W-:Y:S01]  /*1ea0*/  CS2R R66, SRZ ;  /* 0x0000000000427805 */ /* 0x000fe2000001ff00 */
[----:B------:R-:W-:Y:S01]  /*1eb0*/  @!P6 IMAD.MOV R46, RZ, RZ, -R46 ;  /* 0x000000ffff2ee224 */ /* 0x000fe200078e0a2e */
[----:B------:R-:W-:Y:S01]  /*1ec0*/  ISETP.GE.AND P6, PT, R45, RZ, PT ;  /* 0x000000ff2d00720c */ /* 0x000fe20003fc6270 */
[--C-:B------:R-:W-:Y:S01]  /*1ed0*/  @!P3 IMAD.IADD R62, R62, 0x1, -R3.reuse ;  /* 0x000000013e3eb824 */ /* 0x100fe200078e0a03 */
[----:B------:R-:W-:Y:S01]  /*1ee0*/  ISETP.GE.AND P3, PT, R49, RZ, PT ;  /* 0x000000ff3100720c */ /* 0x000fe20003f66270 */
[--C-:B------:R-:W-:Y:S01]  /*1ef0*/  @!P1 IMAD.IADD R56, R56, 0x1, -R3.reuse ;  /* 0x0000000138389824 */ /* 0x100fe200078e0a03 */
[----:B------:R-:W-:Y:S01]  /*1f00*/  ISETP.GE.AND P1, PT, R47, RZ, PT ;  /* 0x000000ff2f00720c */ /* 0x000fe20003f26270 */
[--C-:B------:R-:W-:Y:S01]  /*1f10*/  @!P0 IMAD.IADD R58, R58, 0x1, -R3.reuse ;  /* 0x000000013a3a8824 */ /* 0x100fe200078e0a03 */
[----:B------:R-:W-:Y:S01]  /*1f20*/  ISETP.GE.AND P0, PT, R29, RZ, PT ;  /* 0x000000ff1d00720c */ /* 0x000fe20003f06270 */
[----:B------:R-:W-:Y:S01]  /*1f30*/  @!P2 IMAD.IADD R60, R60, 0x1, -R3 ;  /* 0x000000013c3ca824 */ /* 0x000fe200078e0a03 */
[----:B------:R-:W-:Y:S01]  /*1f40*/  LOP3.LUT R64, R5, 0x90, RZ, 0xc0, !PT ;  /* 0x0000009005407812 */ /* 0x000fe200078ec0ff */
[----:B------:R-:W-:Y:S01]  /*1f50*/  @!P4 IMAD.MOV R62, RZ, RZ, -R62 ;  /* 0x000000ffff3ec224 */ /* 0x000fe200078e0a3e */
[----:B------:R-:W-:-:S02]  /*1f60*/  ISETP.NE.AND P2, PT, R27, RZ, PT ;  /* 0x000000ff1b00720c */ /* 0x000fc40003f45270 */
[----:B------:R-:W-:Y:S01]  /*1f70*/  LOP3.LUT R3, RZ, R27, RZ, 0x33, !PT ;  /* 0x0000001bff037212 */ /* 0x000fe200078e33ff */
[----:B------:R-:W-:Y:S01]  /*1f80*/  @!P6 IMAD.MOV R54, RZ, RZ, -R54 ;  /* 0x000000ffff36e224 */ /* 0x000fe200078e0a36 */
[----:B------:R-:W-:Y:S01]  /*1f90*/  LOP3.LUT R64, R64, 0x60, R13, 0xf8, !PT ;  /* 0x0000006040407812 */ /* 0x000fe200078ef80d */
[----:B------:R-:W-:Y:S01]  /*1fa0*/  @!P3 IMAD.MOV R58, RZ, RZ, -R58 ;  /* 0x000000ffff3ab224 */ /* 0x000fe200078e0a3a */
[C---:B------:R-:W-:Y:S01]  /*1fb0*/  SEL R4, R3.reuse, R4, !P2 ;  /* 0x0000000403047207 */ /* 0x040fe20005000000 */
[----:B------:R-:W-:Y:S01]  /*1fc0*/  @!P1 IMAD.MOV R56, RZ, RZ, -R56 ;  /* 0x000000ffff389224 */ /* 0x000fe200078e0a38 */
[C---:B------:R-:W-:Y:S01]  /*1fd0*/  SEL R6, R3.reuse, R6, !P2 ;  /* 0x0000000603067207 */ /* 0x040fe20005000000 */
[----:B------:R-:W-:Y:S01]  /*1fe0*/  @!P0 IMAD.MOV R60, RZ, RZ, -R60 ;  /* 0x000000ffff3c8224 */ /* 0x000fe200078e0a3c */
[C---:B------:R-:W-:Y:S01]  /*1ff0*/  SEL R8, R3.reuse, R8, !P2 ;  /* 0x0000000803087207 */ /* 0x040fe20005000000 */
[----:B------:R-:W-:Y:S01]  /*2000*/  IMAD R27, R4, UR5, RZ ;  /* 0x00000005041b7c24 */ /* 0x000fe2000f8e02ff */
[C---:B------:R-:W-:Y:S01]  /*2010*/  SEL R10, R3.reuse, R10, !P2 ;  /* 0x0000000a030a7207 */ /* 0x040fe20005000000 */
[----:B------:R-:W-:Y:S01]  /*2020*/  IMAD R29, R6, UR5, RZ ;  /* 0x00000005061d7c24 */ /* 0x000fe2000f8e02ff */
[----:B------:R-:W-:Y:S01]  /*2030*/  LOP3.LUT R5, R64, 0x10, R31, 0x78, !PT ;  /* 0x0000001040057812 */ /* 0x000fe200078e781f */
[----:B------:R-:W-:Y:S01]  /*2040*/  IMAD R31, R8, UR5, RZ ;  /* 0x00000005081f7c24 */ /* 0x000fe2000f8e02ff */
[C---:B------:R-:W-:Y:S01]  /*2050*/  SEL R16, R3.reuse, R16, !P2 ;  /* 0x0000001003107207 */ /* 0x040fe20005000000 */
[----:B------:R-:W-:Y:S01]  /*2060*/  IMAD R125, R10, UR5, RZ ;  /* 0x000000050a7d7c24 */ /* 0x000fe2000f8e02ff */
[----:B------:R-:W-:-:S02]  /*2070*/  SEL R18, R3, R18, !P2 ;  /* 0x0000001203127207 */ /* 0x000fc40005000000 */
[----:B------:R-:W-:Y:S02]  /*2080*/  CS2R R64, SRZ ;  /* 0x0000000000407805 */ /* 0x000fe4000001ff00 */
[C---:B------:R-:W-:Y:S01]  /*2090*/  SEL R19, R3.reuse, R19, !P2 ;  /* 0x0000001303137207 */ /* 0x040fe20005000000 */
[----:B------:R-:W-:Y:S01]  /*20a0*/  IMAD R16, R16, UR5, RZ ;  /* 0x0000000510107c24 */ /* 0x000fe2000f8e02ff */
[C---:B------:R-:W-:Y:S01]  /*20b0*/  SEL R20, R3.reuse, R20, !P2 ;  /* 0x0000001403147207 */ /* 0x040fe20005000000 */
[----:B------:R-:W-:Y:S01]  /*20c0*/  IMAD R18, R18, UR5, RZ ;  /* 0x0000000512127c24 */ /* 0x000fe2000f8e02ff */
[----:B------:R-:W-:Y:S01]  /*20d0*/  SEL R21, R3, R21, !P2 ;  /* 0x0000001503157207 */ /* 0x000fe20005000000 */
        /* <DEDUP_REMOVED lines=45> */
[----:B------:R-:W-:Y:S01]  /*23b0*/  SEL R3, R3, R62, !P2 ;  /* 0x0000003e03037207 */ /* 0x000fe20005000000 */
[----:B------:R-:W-:Y:S01]  /*23c0*/  IMAD R58, R58, UR5, RZ ;  /* 0x000000053a3a7c24 */ /* 0x000fe2000f8e02ff */
[----:B------:R-:W-:Y:S01]  /*23d0*/  LOP3.LUT R2, R2, 0x100, RZ, 0xc0, !PT ;  /* 0x0000010002027812 */ /* 0x000fe200078ec0ff */
[----:B------:R-:W0:Y:S01]  /*23e0*/  LDC R62, c[0x0][0x3ac] ;  /* 0x0000eb00ff3e7b82 */ /* 0x000e220000000800 */
[----:B----4-:R-:W-:Y:S01]  /*23f0*/  LEA R86, P1, R0, UR12, 0x1 ;  /* 0x0000000c00567c11 */ /* 0x010fe2000f8208ff */
[----:B------:R-:W-:Y:S01]  /*2400*/  IMAD R83, R3, UR5, RZ ;  /* 0x0000000503537c24 */ /* 0x000fe2000f8e02ff */
[----:B------:R-:W-:Y:S01]  /*2410*/  LEA R10, P2, R27, UR14, 0x1 ;  /* 0x0000000e1b0a7c11 */ /* 0x000fe2000f8408ff */
[----:B------:R-:W-:Y:S01]  /*2420*/  IMAD R60, R60, UR5, RZ ;  /* 0x000000053c3c7c24 */ /* 0x000fe2000f8e02ff */
[----:B------:R-:W-:Y:S01]  /*2430*/  LEA R8, P3, R29, UR14, 0x1 ;  /* 0x0000000e1d087c11 */ /* 0x000fe2000f8608ff */
[----:B------:R-:W1:Y:S01]  /*2440*/  LDCU UR5, c[0x0][0x3a0] ;  /* 0x00007400ff0577ac */ /* 0x000e620008000800 */
[----:B------:R-:W-:-:S02]  /*2450*/  LEA R6, P4, R31, UR14, 0x1 ;  /* 0x0000000e1f067c11 */ /* 0x000fc4000f8808ff */
[----:B------:R-:W-:Y:S02]  /*2460*/  LEA R124, P5, R125, UR14, 0x1 ;  /* 0x0000000e7d7c7c11 */ /* 0x000fe4000f8a08ff */
[----:B------:R-:W-:Y:S02]  /*2470*/  IADD3 R5, PT, PT, R5, UR4, R2 ;  /* 0x0000000405057c10 */ /* 0x000fe4000fffe002 */
[----:B------:R-:W-:Y:S02]  /*2480*/  LEA R4, P6, R16, UR14, 0x1 ;  /* 0x0000000e10047c11 */ /* 0x000fe4000f8c08ff */
[----:B------:R-:W-:Y:S02]  /*2490*/  LEA.HI.X.SX32 R87, R0, UR13, 0x1, P1 ;  /* 0x0000000d00577c11 */ /* 0x000fe400088f0eff */
[----:B------:R-:W-:Y:S02]  /*24a0*/  LEA.HI.X.SX32 R3, R27, UR15, 0x1, P2 ;  /* 0x0000000f1b037c11 */ /* 0x000fe400090f0eff */
[----:B------:R-:W-:-:S02]  /*24b0*/  LEA.HI.X.SX32 R19, R29, UR15, 0x1, P3 ;  /* 0x0000000f1d137c11 */ /* 0x000fc400098f0eff */
[----:B------:R-:W-:Y:S01]  /*24c0*/  LEA.HI.X.SX32 R21, R31, UR15, 0x1, P4 ;  /* 0x0000000f1f157c11 */ /* 0x000fe2000a0f0eff */
[----:B------:R-:W-:Y:S01]  /*24d0*/  IMAD R31, R17, R105, RZ ;  /* 0x00000069111f7224 */ /* 0x000fe200078e02ff */
[----:B------:R-:W-:Y:S01]  /*24e0*/  LEA.HI.X.SX32 R125, R125, UR15, 0x1, P5 ;  /* 0x0000000f7d7d7c11 */ /* 0x000fe2000a8f0eff */
[----:B0-----:R-:W-:Y:S01]  /*24f0*/  IMAD.SHL.U32 R29, R62, 0x40, RZ ;  /* 0x000000403e1d7824 */ /* 0x001fe200078e00ff */
[----:B------:R-:W-:Y:S02]  /*2500*/  LEA R2, P0, R18, UR14, 0x1 ;  /* 0x0000000e12027c11 */ /* 0x000fe4000f8008ff */
[----:B------:R-:W-:Y:S02]  /*2510*/  LEA R0, P1, R33, UR14, 0x1 ;  /* 0x0000000e21007c11 */ /* 0x000fe4000f8208ff */
[----:B------:R-:W-:Y:S02]  /*2520*/  LEA R128, P2, R20, UR14, 0x1 ;  /* 0x0000000e14807c11 */ /* 0x000fe4000f8408ff */
[----:B------:R-:W-:-:S02]  /*2530*/  LEA R126, P3, R127, UR14, 0x1 ;  /* 0x0000000e7f7e7c11 */ /* 0x000fc4000f8608ff */
[----:B------:R-:W-:Y:S02]  /*2540*/  LEA R120, P4, R22, UR14, 0x1 ;  /* 0x0000000e16787c11 */ /* 0x000fe4000f8808ff */
[----:B------:R-:W-:Y:S02]  /*2550*/  LEA R114, P5, R115, UR14, 0x1 ;  /* 0x0000000e73727c11 */ /* 0x000fe4000f8a08ff */
[----:B------:R-:W-:Y:S02]  /*2560*/  LEA.HI.X.SX32 R23, R16, UR15, 0x1, P6 ;  /* 0x0000000f10177c11 */ /* 0x000fe4000b0f0eff */
[----:B------:R-:W-:Y:S02]  /*2570*/  LEA R116, P6, R24, UR14, 0x1 ;  /* 0x0000000e18747c11 */ /* 0x000fe4000f8c08ff */
[----:B------:R-:W-:Y:S02]  /*2580*/  LEA.HI.X.SX32 R25, R18, UR15, 0x1, P0 ;  /* 0x0000000f12197c11 */ /* 0x000fe400080f0eff */
[----:B------:R-:W-:-:S02]  /*2590*/  LEA.HI.X.SX32 R27, R33, UR15, 0x1, P1 ;  /* 0x0000000f211b7c11 */ /* 0x000fc400088f0eff */
[----:B------:R-:W-:Y:S02]  /*25a0*/  LEA.HI.X.SX32 R129, R20, UR15, 0x1, P2 ;  /* 0x0000000f14817c11 */ /* 0x000fe400090f0eff */
[----:B------:R-:W-:Y:S02]  /*25b0*/  LEA.HI.X.SX32 R127, R127, UR15, 0x1, P3 ;  /* 0x0000000f7f7f7c11 */ /* 0x000fe400098f0eff */
[----:B------:R-:W-:Y:S02]  /*25c0*/  LEA.HI.X.SX32 R121, R22, UR15, 0x1, P4 ;  /* 0x0000000f16797c11 */ /* 0x000fe4000a0f0eff */
[----:B------:R-:W-:Y:S02]  /*25d0*/  LEA.HI.X.SX32 R115, R115, UR15, 0x1, P5 ;  /* 0x0000000f73737c11 */ /* 0x000fe4000a8f0eff */
[----:B------:R-:W-:Y:S02]  /*25e0*/  LEA R112, P0, R113, UR14, 0x1 ;  /* 0x0000000e71707c11 */ /* 0x000fe4000f8008ff */
[----:B------:R-:W-:-:S02]  /*25f0*/  LEA R110, P1, R26, UR14, 0x1 ;  /* 0x0000000e1a6e7c11 */ /* 0x000fc4000f8208ff */
[----:B------:R-:W-:Y:S02]  /*2600*/  LEA R108, P2, R28, UR14, 0x1 ;  /* 0x0000000e1c6c7c11 */ /* 0x000fe4000f8408ff */
[----:B------:R-:W-:Y:S02]  /*2610*/  LEA R106, P3, R30, UR14, 0x1 ;  /* 0x0000000e1e6a7c11 */ /* 0x000fe4000f8608ff */
[----:B------:R-:W-:Y:S02]  /*2620*/  LEA R102, P4, R32, UR14, 0x1 ;  /* 0x0000000e20667c11 */ /* 0x000fe4000f8808ff */
[----:B------:R-:W-:Y:S02]  /*2630*/  LEA R94, P5, R34, UR14, 0x1 ;  /* 0x0000000e225e7c11 */ /* 0x000fe4000f8a08ff */
[----:B------:R-:W-:Y:S02]  /*2640*/  LEA.HI.X.SX32 R117, R24, UR15, 0x1, P6 ;  /* 0x0000000f18757c11 */ /* 0x000fe4000b0f0eff */
[----:B------:R-:W-:-:S02]  /*2650*/  LEA R96, P6, R36, UR14, 0x1 ;  /* 0x0000000e24607c11 */ /* 0x000fc4000f8c08ff */
[----:B------:R-:W-:Y:S02]  /*2660*/  LEA.HI.X.SX32 R113, R113, UR15, 0x1, P0 ;  /* 0x0000000f71717c11 */ /* 0x000fe400080f0eff */
[----:B------:R-:W-:Y:S02]  /*2670*/  LEA.HI.X.SX32 R111, R26, UR15, 0x1, P1 ;  /* 0x0000000f1a6f7c11 */ /* 0x000fe400088f0eff */
[----:B------:R-:W-:Y:S01]  /*2680*/  LEA.HI.X.SX32 R109, R28, UR15, 0x1, P2 ;  /* 0x0000000f1c6d7c11 */ /* 0x000fe200090f0eff */
[----:B------:R-:W-:Y:S01]  /*2690*/  IMAD R28, R11, R62, RZ ;  /* 0x0000003e0b1c7224 */ /* 0x000fe200078e02ff */
[----:B------:R-:W-:Y:S01]  /*26a0*/  LEA.HI.X.SX32 R107, R30, UR15, 0x1, P3 ;  /* 0x0000000f1e6b7c11 */ /* 0x000fe200098f0eff */
[----:B------:R-:W-:Y:S01]  /*26b0*/  IMAD.SHL.U32 R30, R105, 0x40, RZ ;  /* 0x00000040691e7824 */ /* 0x000fe200078e00ff */
[----:B------:R-:W-:Y:S01]  /*26c0*/  LEA.HI.X.SX32 R103, R32, UR15, 0x1, P4 ;  /* 0x0000000f20677c11 */ /* 0x000fe2000a0f0eff */
[----:B------:R-:W-:Y:S01]  /*26d0*/  IMAD R32, R15, R105, RZ ;  /* 0x000000690f207224 */ /* 0x000fe200078e02ff */
[----:B------:R-:W-:-:S02]  /*26e0*/  LEA.HI.X.SX32 R95, R34, UR15, 0x1, P5 ;  /* 0x0000000f225f7c11 */ /* 0x000fc4000a8f0eff */
[----:B------:R-:W-:Y:S02]  /*26f0*/  LEA R98, P0, R38, UR14, 0x1 ;  /* 0x0000000e26627c11 */ /* 0x000fe4000f8008ff */
[----:B------:R-:W-:Y:S02]  /*2700*/  LEA R100, P1, R40, UR14, 0x1 ;  /* 0x0000000e28647c11 */ /* 0x000fe4000f8208ff */
[----:B------:R-:W-:Y:S02]  /*2710*/  LEA R92, P2, R42, UR14, 0x1 ;  /* 0x0000000e2a5c7c11 */ /* 0x000fe4000f8408ff */
[----:B------:R-:W-:Y:S02]  /*2720*/  LEA R90, P3, R44, UR14, 0x1 ;  /* 0x0000000e2c5a7c11 */ /* 0x000fe4000f8608ff */
[----:B------:R-:W-:Y:S02]  /*2730*/  LEA R78, P4, R46, UR14, 0x1 ;  /* 0x0000000e2e4e7c11 */ /* 0x000fe4000f8808ff */
[----:B------:R-:W-:-:S02]  /*2740*/  LEA R74, P5, R48, UR14, 0x1 ;  /* 0x0000000e304a7c11 */ /* 0x000fc4000f8a08ff */
[----:B------:R-:W-:Y:S02]  /*2750*/  LEA.HI.X.SX32 R97, R36, UR15, 0x1, P6 ;  /* 0x0000000f24617c11 */ /* 0x000fe4000b0f0eff */
[C---:B------:R-:W-:Y:S02]  /*2760*/  LOP3.LUT R18, R15.reuse, 0x10, RZ, 0xfc, !PT ;  /* 0x000000100f127812 */ /* 0x040fe400078efcff */
[C---:B------:R-:W-:Y:S02]  /*2770*/  LOP3.LUT R20, R15.reuse, 0x18, RZ, 0xfc, !PT ;  /* 0x000000180f147812 */ /* 0x040fe400078efcff */
[C---:B------:R-:W-:Y:S01]  /*2780*/  LOP3.LUT R22, R15.reuse, 0x20, RZ, 0xfc, !PT ;  /* 0x000000200f167812 */ /* 0x040fe200078efcff */
[-C--:B------:R-:W-:Y:S01]  /*2790*/  IMAD R69, R18, R105.reuse, RZ ;  /* 0x0000006912457224 */ /* 0x080fe200078e02ff */
[C---:B------:R-:W-:Y:S01]  /*27a0*/  LOP3.LUT R24, R15.reuse, 0x28, RZ, 0xfc, !PT ;  /* 0x000000280f187812 */ /* 0x040fe200078efcff */
[-C--:B------:R-:W-:Y:S01]  /*27b0*/  IMAD R68, R20, R105.reuse, RZ ;  /* 0x0000006914447224 */ /* 0x080fe200078e02ff */
[----:B------:R-:W-:Y:S01]  /*27c0*/  LOP3.LUT R26, R15, 0x30, RZ, 0xfc, !PT ;  /* 0x000000300f1a7812 */ /* 0x000fe200078efcff */
[-C--:B------:R-:W-:Y:S01]  /*27d0*/  IMAD R35, R22, R105.reuse, RZ ;  /* 0x0000006916237224 */ /* 0x080fe200078e02ff */
[----:B------:R-:W-:Y:S01]  /*27e0*/  LEA R80, P6, R50, UR14, 0x1 ;  /* 0x0000000e32507c11 */ /* 0x000fe2000f8c08ff */
[-C--:B------:R-:W-:Y:S01]  /*27f0*/  IMAD R34, R24, R105.reuse, RZ ;  /* 0x0000006918227224 */ /* 0x080fe200078e02ff */
[----:B------:R-:W-:Y:S01]  /*2800*/  LEA.HI.X.SX32 R99, R38, UR15, 0x1, P0 ;  /* 0x0000000f26637c11 */ /* 0x000fe200080f0eff */
[----:B------:R-:W-:Y:S01]  /*2810*/  IMAD R33, R26, R105, RZ ;  /* 0x000000691a217224 */ /* 0x000fe200078e02ff */
[----:B------:R-:W-:-:S02]  /*2820*/  LEA.HI.X.SX32 R101, R40, UR15, 0x1, P1 ;  /* 0x0000000f28657c11 */ /* 0x000fc400088f0eff */
[----:B------:R-:W-:Y:S02]  /*2830*/  LEA.HI.X.SX32 R93, R42, UR15, 0x1, P2 ;  /* 0x0000000f2a5d7c11 */ /* 0x000fe400090f0eff */
[----:B------:R-:W-:Y:S02]  /*2840*/  LEA.HI.X.SX32 R91, R44, UR15, 0x1, P3 ;  /* 0x0000000f2c5b7c11 */ /* 0x000fe400098f0eff */
[----:B------:R-:W-:Y:S02]  /*2850*/  LEA.HI.X.SX32 R79, R46, UR15, 0x1, P4 ;  /* 0x0000000f2e4f7c11 */ /* 0x000fe4000a0f0eff */
[----:B------:R-:W-:Y:S02]  /*2860*/  LEA.HI.X.SX32 R75, R48, UR15, 0x1, P5 ;  /* 0x0000000f304b7c11 */ /* 0x000fe4000a8f0eff */
[----:B------:R-:W-:Y:S02]  /*2870*/  CS2R R48, SRZ ;  /* 0x0000000000307805 */ /* 0x000fe4000001ff00 */
[----:B------:R-:W-:-:S02]  /*2880*/  LOP3.LUT R16, R15, 0x8, RZ, 0xfc, !PT ;  /* 0x000000080f107812 */ /* 0x000fc400078efcff */
[----:B------:R-:W-:Y:S02]  /*2890*/  LEA R84, P0, R52, UR14, 0x1 ;  /* 0x0000000e34547c11 */ /* 0x000fe4000f8008ff */
[----:B------:R-:W-:Y:S01]  /*28a0*/  LEA R72, P1, R54, UR14, 0x1 ;  /* 0x0000000e36487c11 */ /* 0x000fe2000f8208ff */
[----:B------:R-:W-:Y:S01]  /*28b0*/  IMAD R105, R16, R105, RZ ;  /* 0x0000006910697224 */ /* 0x000fe200078e02ff */
[----:B------:R-:W-:Y:S02]  /*28c0*/  LEA R76, P2, R56, UR14, 0x1 ;  /* 0x0000000e384c7c11 */ /* 0x000fe4000f8408ff */
[----:B------:R-:W-:Y:S02]  /*28d0*/  LEA R88, P3, R58, UR14, 0x1 ;  /* 0x0000000e3a587c11 */ /* 0x000fe4000f8608ff */
[----:B------:R-:W-:Y:S02]  /*28e0*/  LEA R70, P4, R60, UR14, 0x1 ;  /* 0x0000000e3c467c11 */ /* 0x000fe4000f8808ff */
[----:B------:R-:W-:-:S02]  /*28f0*/  LEA R82, P5, R83, UR14, 0x1 ;  /* 0x0000000e53527c11 */ /* 0x000fc4000f8a08ff */
[----:B------:R-:W-:Y:S02]  /*2900*/  LEA.HI.X.SX32 R81, R50, UR15, 0x1, P6 ;  /* 0x0000000f32517c11 */ /* 0x000fe4000b0f0eff */
[----:B------:R-:W-:Y:S02]  /*2910*/  CS2R R50, SRZ ;  /* 0x0000000000327805 */ /* 0x000fe4000001ff00 */
[----:B------:R-:W-:Y:S02]  /*2920*/  LEA.HI.X.SX32 R85, R52, UR15, 0x1, P0 ;  /* 0x0000000f34557c11 */ /* 0x000fe400080f0eff */
[----:B------:R-:W-:Y:S02]  /*2930*/  LEA.HI.X.SX32 R73, R54, UR15, 0x1, P1 ;  /* 0x0000000f36497c11 */ /* 0x000fe400088f0eff */
[----:B------:R-:W-:Y:S02]  /*2940*/  LEA.HI.X.SX32 R77, R56, UR15, 0x1, P2 ;  /* 0x0000000f384d7c11 */ /* 0x000fe400090f0eff */
[----:B------:R-:W-:-:S02]  /*2950*/  LEA.HI.X.SX32 R89, R58, UR15, 0x1, P3 ;  /* 0x0000000f3a597c11 */ /* 0x000fc400098f0eff */
[----:B------:R-:W-:Y:S02]  /*2960*/  LEA.HI.X.SX32 R71, R60, UR15, 0x1, P4 ;  /* 0x0000000f3c477c11 */ /* 0x000fe4000a0f0eff */
[----:B------:R-:W-:Y:S02]  /*2970*/  LEA.HI.X.SX32 R83, R83, UR15, 0x1, P5 ;  /* 0x0000000f53537c11 */ /* 0x000fe4000a8f0eff */
[----:B------:R-:W-:Y:S02]  /*2980*/  LOP3.LUT R13, R13, 0x60, RZ, 0xc0, !PT ;  /* 0x000000600d0d7812 */ /* 0x000fe400078ec0ff */
[----:B-1----:R-:W-:-:S07]  /*2990*/  LOP3.LUT R123, R7, 0x40, RZ, 0x3c, !PT ;  /* 0x00000040077b7812 */ /* 0x002fce00078e3cff */
.L_x_1:
[----:B------:R-:W-:Y:S01]  /*29a0*/  ISETP.GE.AND P0, PT, R15, UR5, PT ;  /* 0x000000050f007c0c */ /* 0x000fe2000bf06270 */
[--C-:B------:R-:W-:Y:S01]  /*29b0*/  IMAD.WIDE R36, R32, 0x2, R86.reuse ;  /* 0x0000000220247825 */ /* 0x100fe200078e0256 */
[----:B------:R-:W-:Y:S02]  /*29c0*/  ISETP.GE.AND P1, PT, R16, UR5, PT ;  /* 0x0000000510007c0c */ /* 0x000fe4000bf26270 */
[----:B------:R-:W-:Y:S01]  /*29d0*/  ISETP.GE.AND P2, PT, R18, UR5, PT ;  /* 0x0000000512007c0c */ /* 0x000fe2000bf46270 */
[----:B------:R-:W-:Y:S01]  /*29e0*/  IMAD.WIDE R38, R105, 0x2, R86 ;  /* 0x0000000269267825 */ /* 0x000fe200078e0256 */
[----:B------:R-:W-:Y:S02]  /*29f0*/  PRMT R60, RZ, 0x7610, R60 ;  /* 0x00007610ff3c7816 */ /* 0x000fe4000000003c */
[----:B------:R-:W-:Y:S01]  /*2a00*/  PRMT R62, RZ, 0x7610, R62 ;  /* 0x00007610ff3e7816 */ /* 0x000fe2000000003e */
[----:B------:R-:W-:Y:S01]  /*2a10*/  IMAD.WIDE R40, R69, 0x2, R86 ;  /* 0x0000000245287825 */ /* 0x000fe200078e0256 */
[----:B------:R-:W-:-:S02]  /*2a20*/  PRMT R130, RZ, 0x7610, R130 ;  /* 0x00007610ff827816 */ /* 0x000fc40000000082 */
[----:B------:R-:W-:Y:S01]  /*2a30*/  ISETP.GE.AND P3, PT, R26, UR5, PT ;  /* 0x000000051a007c0c */ /* 0x000fe2000bf66270 */
[----:B------:R0:W2:Y:S01]  /*2a40*/  @!P0 LDG.E.U16 R60, desc[UR6][R36.64] ;  /* 0x00000006243c8981 */ /* 0x0000a2000c1e1500 */
[----:B------:R-:W-:Y:S02]  /*2a50*/  ISETP.GE.AND P0, PT, R20, UR5, PT ;  /* 0x0000000514007c0c */ /* 0x000fe4000bf06270 */
[----:B------:R-:W-:Y:S01]  /*2a60*/  ISETP.GE.AND P4, PT, R17, UR5, PT ;  /* 0x0000000511007c0c */ /* 0x000fe2000bf86270 */
[----:B------:R1:W3:Y:S01]  /*2a70*/  @!P1 LDG.E.U16 R62, desc[UR6][R38.64] ;  /* 0x00000006263e9981 */ /* 0x0002e2000c1e1500 */
[----:B------:R-:W-:-:S03]  /*2a80*/  ISETP.GE.AND P1, PT, R22, UR5, PT ;  /* 0x0000000516007c0c */ /* 0x000fc6000bf26270 */
[----:B------:R4:W5:Y:S01]  /*2a90*/  @!P2 LDG.E.U16 R130, desc[UR6][R40.64] ;  /* 0x000000062882a981 */ /* 0x000962000c1e1500 */
[----:B------:R-:W-:Y:S01]  /*2aa0*/  ISETP.GE.AND P2, PT, R24, UR5, PT ;  /* 0x0000000518007c0c */ /* 0x000fe2000bf46270 */
[----:B0-----:R-:W-:Y:S01]  /*2ab0*/  IMAD.WIDE R36, R68, 0x2, R86 ;  /* 0x0000000244247825 */ /* 0x001fe200078e0256 */
[----:B------:R-:W-:Y:S02]  /*2ac0*/  PRMT R56, RZ, 0x7610, R56 ;  /* 0x00007610ff387816 */ /* 0x000fe40000000038 */
[----:B------:R-:W-:Y:S01]  /*2ad0*/  PRMT R46, RZ, 0x7610, R46 ;  /* 0x00007610ff2e7816 */ /* 0x000fe2000000002e */
[----:B-1----:R-:W-:Y:S01]  /*2ae0*/  IMAD.WIDE R38, R35, 0x2, R86 ;  /* 0x0000000223267825 */ /* 0x002fe200078e0256 */
[----:B------:R-:W-:Y:S02]  /*2af0*/  PRMT R58, RZ, 0x7610, R58 ;  /* 0x00007610ff3a7816 */ /* 0x000fe4000000003a */
[----:B------:R-:W-:Y:S01]  /*2b00*/  PRMT R150, RZ, 0x7610, R150 ;  /* 0x00007610ff967816 */ /* 0x000fe20000000096 */
[----:B----4-:R-:W-:Y:S01]  /*2b10*/  IMAD.WIDE R40, R34, 0x2, R86 ;  /* 0x0000000222287825 */ /* 0x010fe200078e0256 */
[----:B------:R-:W-:Y:S01]  /*2b20*/  PRMT R148, RZ, 0x7610, R148 ;  /* 0x00007610ff947816 */ /* 0x000fe20000000094 */
[----:B------:R0:W4:Y:S02]  /*2b30*/  @!P0 LDG.E.U16 R56, desc[UR6][R36.64] ;  /* 0x0000000624388981 */ /* 0x000124000c1e1500 */
[----:B------:R-:W-:-:S02]  /*2b40*/  IMAD.WIDE R42, R33, 0x2, R86 ;  /* 0x00000002212a7825 */ /* 0x000fc400078e0256 */
[----:B------:R-:W4:Y:S02]  /*2b50*/  @!P1 LDG.E.U16 R46, desc[UR6][R38.64] ;  /* 0x00000006262e9981 */ /* 0x000f24000c1e1500 */
[----:B------:R-:W-:Y:S02]  /*2b60*/  IMAD.WIDE R44, R31, 0x2, R86 ;  /* 0x000000021f2c7825 */ /* 0x000fe400078e0256 */
[----:B------:R1:W4:Y:S04]  /*2b70*/  @!P2 LDG.E.U16 R58, desc[UR6][R40.64] ;  /* 0x00000006283aa981 */ /* 0x000328000c1e1500 */
[----:B------:R-:W4:Y:S04]  /*2b80*/  @!P3 LDG.E.U16 R150, desc[UR6][R42.64] ;  /* 0x000000062a96b981 */ /* 0x000f28000c1e1500 */
[----:B------:R1:W4:Y:S01]  /*2b90*/  @!P4 LDG.E.U16 R148, desc[UR6][R44.64] ;  /* 0x000000062c94c981 */ /* 0x000322000c1e1500 */
[----:B------:R-:W-:Y:S01]  /*2ba0*/  BAR.SYNC.DEFER_BLOCKING 0x0 ;  /* 0x0000000000007b1d */ /* 0x000fe20000010000 */
[----:B------:R-:W-:Y:S01]  /*2bb0*/  ISETP.GE.AND P0, PT, R11, UR5, PT ;  /* 0x000000050b007c0c */ /* 0x000fe2000bf06270 */
[----:B0-----:R-:W-:Y:S01]  /*2bc0*/  IMAD.WIDE R36, R28, 0x2, R82 ;  /* 0x000000021c247825 */ /* 0x001fe200078e0252 */
[----:B------:R-:W-:-:S02]  /*2bd0*/  PRMT R146, RZ, 0x7610, R146 ;  /* 0x00007610ff927816 */ /* 0x000fc40000000092 */
[----:B------:R-:W-:Y:S01]  /*2be0*/  PRMT R138, RZ, 0x7610, R138 ;  /* 0x00007610ff8a7816 */ /* 0x000fe2000000008a */
[----:B-1----:R-:W-:Y:S01]  /*2bf0*/  IMAD.WIDE R40, R28, 0x2, R88 ;  /* 0x000000021c287825 */ /* 0x002fe200078e0258 */
[----:B------:R-:W-:-:S03]  /*2c00*/  PRMT R144, RZ, 0x7610, R144 ;  /* 0x00007610ff907816 */ /* 0x000fc60000000090 */
[C---:B------:R-:W-:Y:S01]  /*2c10*/  IMAD.WIDE R44, R28.reuse, 0x2, R72 ;  /* 0x000000021c2c7825 */ /* 0x040fe200078e0248 */
[----:B------:R-:W-:Y:S02]  /*2c20*/  PRMT R133, RZ, 0x7610, R133 ;  /* 0x00007610ff857816 */ /* 0x000fe40000000085 */
[----:B------:R-:W-:Y:S01]  /*2c30*/  PRMT R59, RZ, 0x7610, R59 ;  /* 0x00007610ff3b7816 */ /* 0x000fe2000000003b */
[C---:B------:R-:W-:Y:S01]  /*2c40*/  IMAD.WIDE R38, R28.reuse, 0x2, R70 ;  /* 0x000000021c267825 */ /* 0x040fe200078e0246 */
[----:B------:R-:W-:Y:S02]  /*2c50*/  PRMT R131, RZ, 0x7610, R131 ;  /* 0x00007610ff837816 */ /* 0x000fe40000000083 */
[----:B------:R-:W-:Y:S01]  /*2c60*/  PRMT R57, RZ, 0x7610, R57 ;  /* 0x00007610ff397816 */ /* 0x000fe20000000039 */
[C---:B------:R-:W-:Y:S01]  /*2c70*/  IMAD.WIDE R42, R28.reuse, 0x2, R76 ;  /* 0x000000021c2a7825 */ /* 0x040fe200078e024c */
[----:B------:R-:W-:Y:S01]  /*2c80*/  PRMT R63, RZ, 0x7610, R63 ;  /* 0x00007610ff3f7816 */ /* 0x000fe2000000003f */
[----:B------:R0:W4:Y:S04]  /*2c90*/  @!P0 LDG.E.U16 R146, desc[UR6][R36.64] ;  /* 0x0000000624928981 */ /* 0x000128000c1e1500 */
[----:B------:R1:W4:Y:S04]  /*2ca0*/  @!P0 LDG.E.U16 R138, desc[UR6][R40.64] ;  /* 0x00000006288a8981 */ /* 0x000328000c1e1500 */
[----:B------:R1:W4:Y:S01]  /*2cb0*/  @!P0 LDG.E.U16 R144, desc[UR6][R44.64] ;  /* 0x000000062c908981 */ /* 0x000322000c1e1500 */
[----:B0-----:R-:W-:Y:S01]  /*2cc0*/  IMAD.WIDE R36, R28, 0x2, R84 ;  /* 0x000000021c247825 */ /* 0x001fe200078e0254 */
[----:B------:R-:W-:-:S02]  /*2cd0*/  PRMT R136, RZ, 0x7610, R136 ;  /* 0x00007610ff887816 */ /* 0x000fc40000000088 */
[----:B------:R0:W4:Y:S01]  /*2ce0*/  @!P0 LDG.E.U16 R133, desc[UR6][R38.64] ;  /* 0x0000000626858981 */ /* 0x000122000c1e1500 */
[C---:B-1----:R-:W-:Y:S01]  /*2cf0*/  IMAD.WIDE R40, R28.reuse, 0x2, R74 ;  /* 0x000000021c287825 */ /* 0x042fe200078e024a */
[----:B------:R-:W-:Y:S02]  /*2d00*/  PRMT R142, RZ, 0x7610, R142 ;  /* 0x00007610ff8e7816 */ /* 0x000fe4000000008e */
[----:B------:R1:W4:Y:S01]  /*2d10*/  @!P0 LDG.E.U16 R59, desc[UR6][R42.64] ;  /* 0x000000062a3b8981 */ /* 0x000322000c1e1500 */
[C---:B------:R-:W-:Y:S01]  /*2d20*/  IMAD.WIDE R44, R28.reuse, 0x2, R90 ;  /* 0x000000021c2c7825 */ /* 0x040fe200078e025a */
[----:B------:R-:W-:Y:S02]  /*2d30*/  PRMT R134, RZ, 0x7610, R134 ;  /* 0x00007610ff867816 */ /* 0x000fe40000000086 */
[----:B------:R1:W4:Y:S01]  /*2d40*/  @!P0 LDG.E.U16 R131, desc[UR6][R36.64] ;  /* 0x0000000624838981 */ /* 0x000322000c1e1500 */
[----:B------:R-:W-:Y:S01]  /*2d50*/  PRMT R140, RZ, 0x7610, R140 ;  /* 0x00007610ff8c7816 */ /* 0x000fe2000000008c */
[C---:B0-----:R-:W-:Y:S01]  /*2d60*/  IMAD.WIDE R38, R28.reuse, 0x2, R80 ;  /* 0x000000021c267825 */ /* 0x041fe200078e0250 */
[----:B------:R-:W-:Y:S01]  /*2d70*/  PRMT R132, RZ, 0x7610, R132 ;  /* 0x00007610ff847816 */ /* 0x000fe20000000084 */
[----:B------:R0:W4:Y:S02]  /*2d80*/  @!P0 LDG.E.U16 R57, desc[UR6][R40.64] ;  /* 0x0000000628398981 */ /* 0x000124000c1e1500 */
[----:B-1----:R-:W-:-:S02]  /*2d90*/  IMAD.WIDE R42, R28, 0x2, R78 ;  /* 0x000000021c2a7825 */ /* 0x002fc400078e024e */
[----:B------:R1:W4:Y:S02]  /*2da0*/  @!P0 LDG.E.U16 R63, desc[UR6][R44.64] ;  /* 0x000000062c3f8981 */ /* 0x000324000c1e1500 */
[C---:B------:R-:W-:Y:S01]  /*2db0*/  IMAD.WIDE R36, R28.reuse, 0x2, R92 ;  /* 0x000000021c247825 */ /* 0x040fe200078e025c */
[----:B------:R-:W-:Y:S01]  /*2dc0*/  PRMT R47, RZ, 0x7610, R47 ;  /* 0x00007610ff2f7816 */ /* 0x000fe2000000002f */
[----:B------:R1:W4:Y:S02]  /*2dd0*/  @!P0 LDG.E.U16 R136, desc[UR6][R38.64] ;  /* 0x0000000626888981 */ /* 0x000324000c1e1500 */
[C---:B0-----:R-:W-:Y:S01]  /*2de0*/  IMAD.WIDE R40, R28.reuse, 0x2, R98 ;  /* 0x000000021c287825 */ /* 0x041fe200078e0262 */
[----:B------:R-:W-:Y:S01]  /*2df0*/  PRMT R61, RZ, 0x7610, R61 ;  /* 0x00007610ff3d7816 */ /* 0x000fe2000000003d */
[----:B------:R0:W4:Y:S02]  /*2e00*/  @!P0 LDG.E.U16 R142, desc[UR6][R42.64] ;  /* 0x000000062a8e8981 */ /* 0x000124000c1e1500 */
[C---:B-1----:R-:W-:Y:S01]  /*2e10*/  IMAD.WIDE R44, R28.reuse, 0x2, R94 ;  /* 0x000000021c2c7825 */ /* 0x042fe200078e025e */
[----:B------:R-:W-:Y:S01]  /*2e20*/  PRMT R137, RZ, 0x7610, R137 ;  /* 0x00007610ff897816 */ /* 0x000fe20000000089 */
[----:B------:R1:W4:Y:S01]  /*2e30*/  @!P0 LDG.E.U16 R134, desc[UR6][R36.64] ;  /* 0x0000000624868981 */ /* 0x000322000c1e1500 */
[----:B------:R-:W-:Y:S01]  /*2e40*/  PRMT R139, RZ, 0x7610, R139 ;  /* 0x00007610ff8b7816 */ /* 0x000fe2000000008b */
[C---:B------:R-:W-:Y:S01]  /*2e50*/  IMAD.WIDE R38, R28.reuse, 0x2, R100 ;  /* 0x000000021c267825 */ /* 0x040fe200078e0264 */
[----:B------:R-:W-:Y:S01]  /*2e60*/  PRMT R135, RZ, 0x7610, R135 ;  /* 0x00007610ff877816 */ /* 0x000fe20000000087 */
[----:B------:R1:W4:Y:S02]  /*2e70*/  @!P0 LDG.E.U16 R140, desc[UR6][R40.64] ;  /* 0x00000006288c8981 */ /* 0x000324000c1e1500 */
[----:B0-----:R-:W-:-:S02]  /*2e80*/  IMAD.WIDE R42, R28, 0x2, R96 ;  /* 0x000000021c2a7825 */ /* 0x001fc400078e0260 */
[----:B------:R0:W4:Y:S02]  /*2e90*/  @!P0 LDG.E.U16 R132, desc[UR6][R44.64] ;  /* 0x000000062c848981 */ /* 0x000124000c1e1500 */
[C---:B-1----:R-:W-:Y:S01]  /*2ea0*/  IMAD.WIDE R36, R28.reuse, 0x2, R102 ;  /* 0x000000021c247825 */ /* 0x042fe200078e0266 */
[----:B------:R-:W-:Y:S01]  /*2eb0*/  PRMT R160, RZ, 0x7610, R160 ;  /* 0x00007610ffa07816 */ /* 0x000fe200000000a0 */
[----:B------:R1:W4:Y:S02]  /*2ec0*/  @!P0 LDG.E.U16 R47, desc[UR6][R38.64] ;  /* 0x00000006262f8981 */ /* 0x000324000c1e1500 */
[C---:B------:R-:W-:Y:S01]  /*2ed0*/  IMAD.WIDE R40, R28.reuse, 0x2, R108 ;  /* 0x000000021c287825 */ /* 0x040fe200078e026c */
[----:B------:R-:W-:Y:S01]  /*2ee0*/  PRMT R158, RZ, 0x7610, R158 ;  /* 0x00007610ff9e7816 */ /* 0x000fe2000000009e */
[----:B------:R1:W4:Y:S02]  /*2ef0*/  @!P0 LDG.E.U16 R61, desc[UR6][R42.64] ;  /* 0x000000062a3d8981 */ /* 0x000324000c1e1500 */
[C---:B0-----:R-:W-:Y:S01]  /*2f00*/  IMAD.WIDE R44, R28.reuse, 0x2, R112 ;  /* 0x000000021c2c7825 */ /* 0x041fe200078e0270 */
[----:B------:R-:W-:Y:S01]  /*2f10*/  PRMT R145, RZ, 0x7610, R145 ;  /* 0x00007610ff917816 */ /* 0x000fe20000000091 */
[----:B------:R0:W4:Y:S01]  /*2f20*/  @!P0 LDG.E.U16 R137, desc[UR6][R36.64] ;  /* 0x0000000624898981 */ /* 0x000122000c1e1500 */
[----:B------:R-:W-:Y:S01]  /*2f30*/  PRMT R162, RZ, 0x7610, R162 ;  /* 0x00007610ffa27816 */ /* 0x000fe200000000a2 */
[C---:B-1----:R-:W-:Y:S01]  /*2f40*/  IMAD.WIDE R38, R28.reuse, 0x2, R106 ;  /* 0x000000021c267825 */ /* 0x042fe200078e026a */
[----:B------:R-:W-:Y:S01]  /*2f50*/  PRMT R164, RZ, 0x7610, R164 ;  /* 0x00007610ffa47816 */ /* 0x000fe200000000a4 */
[----:B------:R1:W4:Y:S02]  /*2f60*/  @!P0 LDG.E.U16 R139, desc[UR6][R40.64] ;  /* 0x00000006288b8981 */ /* 0x000324000c1e1500 */
[----:B------:R-:W-:-:S02]  /*2f70*/  IMAD.WIDE R42, R28, 0x2, R110 ;  /* 0x000000021c2a7825 */ /* 0x000fc400078e026e */
[----:B------:R1:W4:Y:S02]  /*2f80*/  @!P0 LDG.E.U16 R135, desc[UR6][R44.64] ;  /* 0x000000062c878981 */ /* 0x000324000c1e1500 */
[C---:B0-----:R-:W-:Y:S01]  /*2f90*/  IMAD.WIDE R36, R28.reuse, 0x2, R116 ;  /* 0x000000021c247825 */ /* 0x041fe200078e0274 */
[----:B------:R-:W-:Y:S01]  /*2fa0*/  PRMT R141, RZ, 0x7610, R141 ;  /* 0x00007610ff8d7816 */ /* 0x000fe2000000008d */
[----:B------:R0:W4:Y:S02]  /*2fb0*/  @!P0 LDG.E.U16 R160, desc[UR6][R38.64] ;  /* 0x0000000626a08981 */ /* 0x000124000c1e1500 */
[----:B-1----:R-:W-:Y:S01]  /*2fc0*/  IMAD.WIDE R40, R28, 0x2, R120 ;  /* 0x000000021c287825 */ /* 0x002fe200078e0278 */
[----:B------:R-:W-:Y:S01]  /*2fd0*/  PRMT R143, RZ, 0x7610, R143 ;  /* 0x00007610ff8f7816 */ /* 0x000fe2000000008f */
[----:B------:R1:W4:Y:S02]  /*2fe0*/  @!P0 LDG.E.U16 R158, desc[UR6][R42.64] ;  /* 0x000000062a9e8981 */ /* 0x000324000c1e1500 */
[----:B------:R-:W-:-:S02]  /*2ff0*/  IMAD.MOV.U32 R54, RZ, RZ, R128 ;  /* 0x000000ffff367224 */ /* 0x000fc400078e0080 */
[----:B------:R-:W-:Y:S01]  /*3000*/  IMAD.MOV.U32 R55, RZ, RZ, R129 ;  /* 0x000000ffff377224 */ /* 0x000fe200078e0081 */
[----:B------:R0:W4:Y:S01]  /*3010*/  @!P0 LDG.E.U16 R145, desc[UR6][R36.64] ;  /* 0x0000000624918981 */ /* 0x000122000c1e1500 */
[----:B------:R-:W-:-:S03]  /*3020*/  IMAD.WIDE R44, R28, 0x2, R124 ;  /* 0x000000021c2c7825 */ /* 0x000fc600078e027c */
[----:B------:R0:W4:Y:S01]  /*3030*/  @!P0 LDG.E.U16 R162, desc[UR6][R40.64] ;  /* 0x0000000628a28981 */ /* 0x000122000c1e1500 */
[----:B------:R-:W-:Y:S02]  /*3040*/  IMAD.MOV.U32 R156, RZ, RZ, R6 ;  /* 0x000000ffff9c7224 */ /* 0x000fe400078e0006 */
[----:B------:R-:W-:Y:S02]  /*3050*/  IMAD.MOV.U32 R157, RZ, RZ, R21 ;  /* 0x000000ffff9d7224 */ /* 0x000fe400078e0015 */
[----:B------:R-:W-:Y:S02]  /*3060*/  IMAD.MOV.U32 R128, RZ, RZ, R0 ;  /* 0x000000ffff807224 */ /* 0x000fe400078e0000 */
[----:B------:R-:W-:Y:S01]  /*3070*/  IMAD.MOV.U32 R129, RZ, RZ, R27 ;  /* 0x000000ffff817224 */ /* 0x000fe200078e001b */
[----:B------:R-:W-:Y:S01]  /*3080*/  PRMT R21, RZ, 0x7610, R21 ;  /* 0x00007610ff157816 */ /* 0x000fe20000000015 */
[--C-:B------:R-:W-:Y:S01]  /*3090*/  IMAD.MOV.U32 R153, RZ, RZ, R25.reuse ;  /* 0x000000ffff997224 */ /* 0x100fe200078e0019 */
[----:B------:R-:W-:Y:S01]  /*30a0*/  PRMT R25, RZ, 0x7610, R25 ;  /* 0x00007610ff197816 */ /* 0x000fe20000000019 */
[C---:B0-----:R-:W-:Y:S01]  /*30b0*/  IMAD.WIDE R38, R28.reuse, 0x2, R114 ;  /* 0x000000021c267825 */ /* 0x041fe200078e0272 */
[----:B------:R0:W4:Y:S03]  /*30c0*/  @!P0 LDG.E.U16 R164, desc[UR6][R44.64] ;  /* 0x000000062ca48981 */ /* 0x000126000c1e1500 */
[C---:B-1----:R-:W-:Y:S01]  /*30d0*/  IMAD.WIDE R42, R28.reuse, 0x2, R54 ;  /* 0x000000021c2a7825 */ /* 0x042fe200078e0236 */
[----:B------:R1:W4:Y:S03]  /*30e0*/  @!P0 LDG.E.U16 R141, desc[UR6][R38.64] ;  /* 0x00000006268d8981 */ /* 0x000326000c1e1500 */
[C---:B------:R-:W-:Y:S01]  /*30f0*/  IMAD.WIDE R36, R28.reuse, 0x2, R128 ;  /* 0x000000021c247825 */ /* 0x040fe200078e0280 */
[----:B------:R1:W4:Y:S03]  /*3100*/  @!P0 LDG.E.U16 R143, desc[UR6][R42.64] ;  /* 0x000000062a8f8981 */ /* 0x000326000c1e1500 */
[----:B------:R-:W-:Y:S01]  /*3110*/  IMAD.WIDE R40, R28, 0x2, R156 ;  /* 0x000000021c287825 */ /* 0x000fe200078e029c */
[----:B------:R-:W-:Y:S01]  /*3120*/  PRMT R0, RZ, 0x7610, R0 ;  /* 0x00007610ff007816 */ /* 0x000fe20000000000 */
[----:B------:R1:W4:Y:S02]  /*3130*/  @!P0 LDG.E.U16 R21, desc[UR6][R36.64] ;  /* 0x0000000624158981 */ /* 0x000324000c1e1500 */
[----:B0-----:R-:W-:-:S02]  /*3140*/  IMAD.MOV.U32 R44, RZ, RZ, R8 ;  /* 0x000000ffff2c7224 */ /* 0x001fc400078e0008 */
[----:B------:R-:W-:Y:S02]  /*3150*/  IMAD.MOV.U32 R45, RZ, RZ, R19 ;  /* 0x000000ffff2d7224 */ /* 0x000fe400078e0013 */
[----:B------:R-:W-:Y:S02]  /*3160*/  IMAD.MOV.U32 R152, RZ, RZ, R2 ;  /* 0x000000ffff987224 */ /* 0x000fe400078e0002 */
[----:B------:R-:W-:Y:S02]  /*3170*/  IMAD.MOV.U32 R154, RZ, RZ, R4 ;  /* 0x000000ffff9a7224 */ /* 0x000fe400078e0004 */
[----:B------:R-:W-:Y:S02]  /*3180*/  IMAD.MOV.U32 R155, RZ, RZ, R23 ;  /* 0x000000ffff9b7224 */ /* 0x000fe400078e0017 */
[----:B------:R-:W-:Y:S02]  /*3190*/  IMAD.MOV.U32 R52, RZ, RZ, R126 ;  /* 0x000000ffff347224 */ /* 0x000fe400078e007e */
[----:B------:R-:W-:Y:S01]  /*31a0*/  IMAD.MOV.U32 R53, RZ, RZ, R127 ;  /* 0x000000ffff357224 */ /* 0x000fe200078e007f */
[----:B------:R-:W-:Y:S01]  /*31b0*/  PRMT R6, RZ, 0x7610, R6 ;  /* 0x00007610ff067816 */ /* 0x000fe20000000006 */
[----:B------:R-:W-:Y:S01]  /*31c0*/  IMAD.MOV.U32 R2, RZ, RZ, R10 ;  /* 0x000000ffff027224 */ /* 0x000fe200078e000a */
[----:B------:R0:W4:Y:S01]  /*31d0*/  @!P0 LDG.E.U16 R25, desc[UR6][R40.64] ;  /* 0x0000000628198981 */ /* 0x000122000c1e1500 */
[----:B-1----:R-:W-:Y:S01]  /*31e0*/  IMAD.WIDE R38, R28, 0x2, R152 ;  /* 0x000000021c267825 */ /* 0x002fe200078e0298 */
[----:B------:R-:W-:-:S02]  /*31f0*/  PRMT R19, RZ, 0x7610, R19 ;  /* 0x00007610ff137816 */ /* 0x000fc40000000013 */
[----:B------:R-:W-:Y:S01]  /*3200*/  PRMT R23, RZ, 0x7610, R23 ;  /* 0x00007610ff177816 */ /* 0x000fe20000000017 */
[C---:B------:R-:W-:Y:S01]  /*3210*/  IMAD.WIDE R42, R28.reuse, 0x2, R44 ;  /* 0x000000021c2a7825 */ /* 0x040fe200078e022c */
[----:B------:R-:W-:Y:S01]  /*3220*/  PRMT R27, RZ, 0x7610, R27 ;  /* 0x00007610ff1b7816 */ /* 0x000fe2000000001b */
[----:B------:R-:W4:Y:S02]  /*3230*/  @!P0 LDG.E.U16 R0, desc[UR6][R38.64] ;  /* 0x0000000626008981 */ /* 0x000f24000c1e1500 */
[C---:B------:R-:W-:Y:S02]  /*3240*/  IMAD.WIDE R126, R28.reuse, 0x2, R52 ;  /* 0x000000021c7e7825 */ /* 0x040fe400078e0234 */
[----:B------:R-:W4:Y:S02]  /*3250*/  @!P0 LDG.E.U16 R6, desc[UR6][R42.64] ;  /* 0x000000062a068981 */ /* 0x000f24000c1e1500 */
[C---:B------:R-:W-:Y:S02]  /*3260*/  IMAD.WIDE R36, R28.reuse, 0x2, R154 ;  /* 0x000000021c247825 */ /* 0x040fe400078e029a */
[----:B------:R1:W4:Y:S02]  /*3270*/  @!P0 LDG.E.U16 R19, desc[UR6][R126.64] ;  /* 0x000000067e138981 */ /* 0x000324000c1e1500 */
[----:B0-----:R-:W-:-:S02]  /*3280*/  IMAD.WIDE R40, R28, 0x2, R2 ;  /* 0x000000021c287825 */ /* 0x001fc400078e0202 */
[----:B------:R-:W4:Y:S04]  /*3290*/  @!P0 LDG.E.U16 R23, desc[UR6][R36.64] ;  /* 0x0000000624178981 */ /* 0x000f28000c1e1500 */
[----:B------:R-:W4:Y:S01]  /*32a0*/  @!P0 LDG.E.U16 R27, desc[UR6][R40.64] ;  /* 0x00000006281b8981 */ /* 0x000f22000c1e1500 */
[----:B-1----:R-:W-:-:S03]  /*32b0*/  IMAD.WIDE R126, R29, 0x2, R52 ;  /* 0x000000021d7e7825 */ /* 0x002fc600078e0234 */
[----:B--2---:R-:W-:Y:S04]  /*32c0*/  STS.U16 [R9+UR4+0x2000], R60 ;  /* 0x0020003c09007988 */ /* 0x004fe80008000404 */
[----:B---3--:R-:W-:Y:S04]  /*32d0*/  STS.U16 [R9+UR4+0x2100], R62 ;  /* 0x0021003e09007988 */ /* 0x008fe80008000404 */
[----:B-----5:R-:W-:Y:S04]  /*32e0*/  STS.U16 [R9+UR4+0x2200], R130 ;  /* 0x0022008209007988 */ /* 0x020fe80008000404 */
[----:B----4-:R-:W-:Y:S04]  /*32f0*/  STS.U16 [R9+UR4+0x2300], R56 ;  /* 0x0023003809007988 */ /* 0x010fe80008000404 */
[----:B------:R-:W-:Y:S04]  /*3300*/  STS.U16 [R9+UR4+0x2400], R46 ;  /* 0x0024002e09007988 */ /* 0x000fe80008000404 */
[----:B------:R-:W-:Y:S04]  /*3310*/  STS.U16 [R9+UR4+0x2500], R58 ;  /* 0x0025003a09007988 */ /* 0x000fe80008000404 */
[----:B------:R-:W-:Y:S04]  /*3320*/  STS.U16 [R9+UR4+0x2600], R150 ;  /* 0x0026009609007988 */ /* 0x000fe80008000404 */
[----:B------:R-:W-:Y:S04]  /*3330*/  STS.U16 [R9+UR4+0x2700], R148 ;  /* 0x0027009409007988 */ /* 0x000fe80008000404 */
[----:B------:R-:W-:Y:S04]  /*3340*/  STS.U16 [R9+UR4], R146 ;  /* 0x0000009209007988 */ /* 0x000fe80008000404 */
[----:B------:R-:W-:Y:S04]  /*3350*/  STS.U16 [R9+UR4+0x400], R144 ;  /* 0x0004009009007988 */ /* 0x000fe80008000404 */
        /* <DEDUP_REMOVED lines=23> */
[----:B------:R0:W-:Y:S04]  /*34d0*/  STS.U16 [R122+UR4+0x700], R57 ;  /* 0x000700397a007988 */ /* 0x0001e80008000404 */
[----:B------:R-:W-:Y:S04]  /*34e0*/  STS.U16 [R122+UR4+0xb00], R47 ;  /* 0x000b002f7a007988 */ /* 0x000fe80008000404 */
[----:B------:R-:W-:Y:S04]  /*34f0*/  STS.U16 [R122+UR4+0xf00], R137 ;  /* 0x000f00897a007988 */ /* 0x000fe80008000404 */
[----:B------:R-:W-:Y:S04]  /*3500*/  STS.U16 [R122+UR4+0x1300], R135 ;  /* 0x001300877a007988 */ /* 0x000fe80008000404 */
[----:B------:R1:W-:Y:S04]  /*3510*/  STS.U16 [R122+UR4+0x1700], R19 ;  /* 0x001700137a007988 */ /* 0x0003e80008000404 */
[----:B------:R-:W-:Y:S04]  /*3520*/  STS.U16 [R122+UR4+0x1b00], R23 ;  /* 0x001b00177a007988 */ /* 0x000fe80008000404 */
[----:B------:R2:W-:Y:S01]  /*3530*/  STS.U16 [R122+UR4+0x1f00], R27 ;  /* 0x001f001b7a007988 */ /* 0x0005e20008000404 */
[----:B------:R-:W-:Y:S01]  /*3540*/  BAR.SYNC.DEFER_BLOCKING 0x0 ;  /* 0x0000000000007b1d */ /* 0x000fe20000010000 */
[----:B0-----:R-:W-:-:S05]  /*3550*/  IMAD.WIDE R56, R29, 0x2, R44 ;  /* 0x000000021d387825 */ /* 0x001fca00078e022c */
[----:B------:R-:W-:Y:S04]  /*3560*/  LDSM.16.MT88.4 R60, [R5+0x2000] ;  /* 0x00200000053c783b */ /* 0x000fe80000004200 */
[----:B------:R-:W0:Y:S04]  /*3570*/  LDSM.16.M88.4 R36, [R7+UR4] ;  /* 0x000000040724783b */ /* 0x000e280008000200 */
[----:B------:R-:W3:Y:S04]  /*3580*/  LDSM.16.M88.4 R40, [R7+UR4+0x1000] ;  /* 0x001000040728783b */ /* 0x000ee80008000200 */
[----:B------:R-:W4:Y:S01]  /*3590*/  LDSM.16.MT88.4 R44, [R5+0x2200] ;  /* 0x00220000052c783b */ /* 0x000f220000004200 */
[----:B------:R-:W-:-:S02]  /*35a0*/  IMAD.MOV.U32 R8, RZ, RZ, R56 ;  /* 0x000000ffff087224 */ /* 0x000fc400078e0038 */
[----:B-1----:R-:W-:Y:S02]  /*35b0*/  IMAD.MOV.U32 R19, RZ, RZ, R57 ;  /* 0x000000ffff137224 */ /* 0x002fe400078e0039 */
[----:B------:R-:W-:-:S04]  /*35c0*/  IMAD.WIDE R56, R29, 0x2, R128 ;  /* 0x000000021d387825 */ /* 0x000fc800078e0280 */
[----:B------:R-:W-:Y:S02]  /*35d0*/  IMAD.WIDE R128, R29, 0x2, R54 ;  /* 0x000000021d807825 */ /* 0x000fe400078e0236 */
[----:B------:R-:W-:Y:S02]  /*35e0*/  LDSM.16.MT88.4 R52, [R5+0x2400] ;  /* 0x002400000534783b */ /* 0x000fe40000004200 */
[----:B------:R-:W-:Y:S02]  /*35f0*/  IMAD.MOV.U32 R0, RZ, RZ, R56 ;  /* 0x000000ffff007224 */ /* 0x000fe400078e0038 */
[----:B--2---:R-:W-:Y:S02]  /*3600*/  IMAD.MOV.U32 R27, RZ, RZ, R57 ;  /* 0x000000ffff1b7224 */ /* 0x004fe400078e0039 */
[----:B------:R-:W1:Y:S01]  /*3610*/  LDSM.16.M88.4 R56, [R123+UR4] ;  /* 0x000000047b38783b */ /* 0x000e620008000200 */
[C---:B0-----:R-:W-:Y:S08]  /*3620*/  HMMA.16816.F32 R48, R60.reuse, R36, R48 ;  /* 0x000000243c30723c */ /* 0x041ff00000001830 */
[----:B---3--:R-:W-:Y:S01]  /*3630*/  HMMA.16816.F32 R64, R60, R40, R64 ;  /* 0x000000283c40723c */ /* 0x008fe20000001840 */
[----:B------:R-:W0:Y:S11]  /*3640*/  LDSM.16.M88.4 R60, [R123+UR4+0x1000] ;  /* 0x001000047b3c783b */ /* 0x000e360008000200 */
[C---:B----4-:R-:W-:Y:S01]  /*3650*/  HMMA.16816.F32 R48, R44.reuse, R38, R48 ;  /* 0x000000262c30723c */ /* 0x050fe20000001830 */
[----:B------:R-:W2:Y:S07]  /*3660*/  LDSM.16.MT88.4 R36, [R5+0x2600] ;  /* 0x002600000524783b */ /* 0x000eae0000004200 */
[----:B------:R-:W-:Y:S01]  /*3670*/  HMMA.16816.F32 R64, R44, R42, R64 ;  /* 0x0000002a2c40723c */ /* 0x000fe20000001840 */
[----:B------:R-:W-:-:S11]  /*3680*/  VIADD R104, R104, 0xffffffff ;  /* 0xffffffff68687836 */ /* 0x000fd60000000000 */
[----:B-1----:R-:W-:Y:S01]  /*3690*/  HMMA.16816.F32 R48, R52, R56, R48 ;  /* 0x000000383430723c */ /* 0x002fe20000001830 */
[----:B------:R-:W-:-:S07]  /*36a0*/  ISETP.NE.U32.AND P0, PT, R104, RZ, PT ;  /* 0x000000ff6800720c */ /* 0x000fce0003f05070 */
[----:B0-----:R-:W-:Y:S01]  /*36b0*/  HMMA.16816.F32 R64, R52, R60, R64 ;  /* 0x0000003c3440723c */ /* 0x001fe20000001840 */
[----:B------:R-:W-:Y:S01]  /*36c0*/  IMAD.WIDE R2, R29, 0x2, R2 ;  /* 0x000000021d027825 */ /* 0x000fe200078e0202 */
[----:B------:R-:W-:-:S03]  /*36d0*/  UIADD3 UR5, UPT, UPT, UR5, -0x40, URZ ;  /* 0xffffffc005057890 */ /* 0x000fc6000fffe0ff */
[----:B------:R-:W-:-:S04]  /*36e0*/  IMAD.WIDE R156, R29, 0x2, R156 ;  /* 0x000000021d9c7825 */ /* 0x000fc800078e029c */
[----:B------:R-:W-:-:S03]  /*36f0*/  IMAD.WIDE R154, R29, 0x2, R154 ;  /* 0x000000021d9a7825 */ /* 0x000fc600078e029a */
[----:B--2---:R-:W-:Y:S01]  /*3700*/  HMMA.16816.F32 R48, R36, R58, R48 ;  /* 0x0000003a2430723c */ /* 0x004fe20000001830 */
[----:B------:R-:W-:-:S04]  /*3710*/  IMAD.WIDE R152, R29, 0x2, R152 ;  /* 0x000000021d987825 */ /* 0x000fc800078e0298 */
[----:B------:R-:W-:-:S03]  /*3720*/  IMAD.MOV.U32 R10, RZ, RZ, R2 ;  /* 0x000000ffff0a7224 */ /* 0x000fc600078e0002 */
[----:B------:R-:W-:Y:S01]  /*3730*/  HMMA.16816.F32 R64, R36, R62, R64 ;  /* 0x0000003e2440723c */ /* 0x000fe20000001840 */
[----:B------:R-:W-:-:S04]  /*3740*/  IMAD.WIDE R124, R29, 0x2, R124 ;  /* 0x000000021d7c7825 */ /* 0x000fc800078e027c */
[----:B------:R-:W-:Y:S02]  /*3750*/  IMAD.MOV.U32 R6, RZ, RZ, R156 ;  /* 0x000000ffff067224 */ /* 0x000fe400078e009c */
[----:B------:R-:W-:Y:S02]  /*3760*/  IMAD.MOV.U32 R21, RZ, RZ, R157 ;  /* 0x000000ffff157224 */ /* 0x000fe400078e009d */
[----:B------:R-:W-:Y:S02]  /*3770*/  IMAD.MOV.U32 R4, RZ, RZ, R154 ;  /* 0x000000ffff047224 */ /* 0x000fe400078e009a */
[----:B------:R-:W-:Y:S02]  /*3780*/  IMAD.MOV.U32 R23, RZ, RZ, R155 ;  /* 0x000000ffff177224 */ /* 0x000fe400078e009b */
[----:B------:R-:W-:Y:S02]  /*3790*/  IMAD.MOV.U32 R2, RZ, RZ, R152 ;  /* 0x000000ffff027224 */ /* 0x000fe400078e0098 */
[----:B------:R-:W-:-:S02]  /*37a0*/  IMAD.MOV.U32 R25, RZ, RZ, R153 ;  /* 0x000000ffff197224 */ /* 0x000fc400078e0099 */
[----:B------:R-:W-:-:S04]  /*37b0*/  IMAD.WIDE R120, R29, 0x2, R120 ;  /* 0x000000021d787825 */ /* 0x000fc800078e0278 */
        /* <DEDUP_REMOVED lines=22> */
[----:B------:R-:W-:Y:S01]  /*3920*/  IMAD.WIDE R86, R30, 0x2, R86 ;  /* 0x000000021e567825 */ /* 0x000fe200078e0256 */
[----:B------:R-:W-:Y:S06]  /*3930*/  @P0 BRA `(.L_x_1) ;  /* 0xfffffff000180947 */ /* 0x000fec000383ffff */
[----:B------:R-:W-:Y:S02]  /*3940*/  F2FP.F16.F32.PACK_AB R51, R67, R51 ;  /* 0x000000334333723e */ /* 0x000fe400000000ff */
[----:B------:R-:W-:Y:S02]  /*3950*/  F2FP.F16.F32.PACK_AB R50, R66, R50 ;  /* 0x000000324232723e */ /* 0x000fe400000000ff */
[----:B------:R-:W-:Y:S02]  /*3960*/  F2FP.F16.F32.PACK_AB R49, R65, R49 ;  /* 0x000000314131723e */ /* 0x000fe400000000ff */
[----:B------:R-:W-:-:S07]  /*3970*/  F2FP.F16.F32.PACK_AB R48, R64, R48 ;  /* 0x000000304030723e */ /* 0x000fce00000000ff */
.L_x_0:
[----:B------:R-:W0:Y:S01]  /*3980*/  S2R R8, SR_TID.X ;  /* 0x0000000000087919 */ /* 0x000e220000002100 */
[----:B------:R-:W1:Y:S01]  /*3990*/  S2UR UR5, SR_CgaCtaId ;  /* 0x00000000000579c3 */ /* 0x000e620000008800 */
[----:B------:R-:W-:Y:S01]  /*39a0*/  UMOV UR4, 0x400 ;  /* 0x0000040000047882 */ /* 0x000fe20000000000 */
[----:B------:R-:W2:Y:S01]  /*39b0*/  LDCU.128 UR8, c[0x0][0x390] ;  /* 0x00007200ff0877ac */ /* 0x000ea20008000c00 */
[C---:B------:R-:W-:Y:S01]  /*39c0*/  LOP3.LUT R7, R12.reuse, 0x18, R15, 0xfe, !PT ;  /* 0x000000180c077812 */ /* 0x040fe200078efe0f */
[C---:B------:R-:W-:Y:S01]  /*39d0*/  IMAD.IADD R17, R12.reuse, 0x1, R17 ;  /* 0x000000010c117824 */ /* 0x040fe200078e0211 */
[C-C-:B------:R-:W-:Y:S01]  /*39e0*/  LOP3.LUT R6, R12.reuse, 0x20, R15.reuse, 0xfe, !PT ;  /* 0x000000200c067812 */ /* 0x140fe200078efe0f */
[----:B------:R-:W3:Y:S01]  /*39f0*/  LDCU UR12, c[0x0][0x3b8] ;  /* 0x00007700ff0c77ac */ /* 0x000ee20008000800 */
[----:B------:R-:W-:Y:S02]  /*3a00*/  LOP3.LUT R9, R12, 0x28, R15, 0xfe, !PT ;  /* 0x000000280c097812 */ /* 0x000fe400078efe0f */
[----:B--2---:R-:W-:Y:S01]  /*3a10*/  ISETP.GE.AND P0, PT, R14, UR10, PT ;  /* 0x0000000a0e007c0c */ /* 0x004fe2000bf06270 */
[----:B-1----:R-:W-:Y:S01]  /*3a20*/  ULEA UR4, UR5, UR4, 0x18 ;  /* 0x0000000405047291 */ /* 0x002fe2000f8ec0ff */
[----:B---3--:R-:W-:Y:S01]  /*3a30*/  IMAD R10, R7, UR12, RZ ;  /* 0x0000000c070a7c24 */ /* 0x008fe2000f8e02ff */
[----:B------:R-:W1:Y:S01]  /*3a40*/  LDCU UR5, c[0x0][0x3b4] ;  /* 0x00007680ff0577ac */ /* 0x000e620008000800 */
[----:B------:R-:W-:Y:S01]  /*3a50*/  IMAD R11, R6, UR12, RZ ;  /* 0x0000000c060b7c24 */ /* 0x000fe2000f8e02ff */
[C---:B0-----:R-:W-:Y:S01]  /*3a60*/  LOP3.LUT R0, R8.reuse, 0x60, RZ, 0xc0, !PT ;  /* 0x0000006008007812 */ /* 0x041fe200078ec0ff */
[C---:B------:R-:W-:Y:S01]  /*3a70*/  IMAD.SHL.U32 R2, R8.reuse, 0x40, RZ ;  /* 0x0000004008027824 */ /* 0x040fe200078e00ff */
[----:B------:R-:W-:Y:S01]  /*3a80*/  LOP3.LUT R13, R13, 0x1c, R8, 0xf8, !PT ;  /* 0x0000001c0d0d7812 */ /* 0x000fe200078ef808 */
[----:B------:R-:W-:-:S02]  /*3a90*/  IMAD.SHL.U32 R3, R8, 0x4, RZ ;  /* 0x0000000408037824 */ /* 0x000fc400078e00ff */
[----:B------:R-:W-:Y:S01]  /*3aa0*/  IMAD.SHL.U32 R0, R0, 0x4, RZ ;  /* 0x0000000400007824 */ /* 0x000fe200078e00ff */
[----:B------:R-:W-:-:S04]  /*3ab0*/  LOP3.LUT R2, R2, 0x600, RZ, 0xc0, !PT ;  /* 0x0000060002027812 */ /* 0x000fc800078ec0ff */
[----:B------:R-:W-:Y:S01]  /*3ac0*/  LOP3.LUT R13, R13, R0, RZ, 0xfc, !PT ;  /* 0x000000000d0d7212 */ /* 0x000fe200078efcff */
[----:B------:R-:W-:Y:S01]  /*3ad0*/  BAR.SYNC.DEFER_BLOCKING 0x0 ;  /* 0x0000000000007b1d */ /* 0x000fe20000010000 */
[----:B------:R-:W-:Y:S01]  /*3ae0*/  LOP3.LUT R3, R2, 0x7c, R3, 0xf8, !PT ;  /* 0x0000007c02037812 */ /* 0x000fe200078ef803 */
[----:B-1----:R-:W-:Y:S01]  /*3af0*/  IMAD R14, R14, UR5, RZ ;  /* 0x000000050e0e7c24 */ /* 0x002fe2000f8e02ff */
[C---:B------:R-:W-:Y:S02]  /*3b00*/  LOP3.LUT R0, R13.reuse, 0x40, RZ, 0x3c, !PT ;  /* 0x000000400d007812 */ /* 0x040fe400078e3cff */
[C---:B------:R-:W-:Y:S02]  /*3b10*/  LOP3.LUT R5, R13.reuse, 0x20, RZ, 0x3c, !PT ;  /* 0x000000200d057812 */ /* 0x040fe400078e3cff */
[----:B------:R-:W-:Y:S02]  /*3b20*/  LOP3.LUT R2, R13, 0x60, RZ, 0x3c, !PT ;  /* 0x000000600d027812 */ /* 0x000fe400078e3cff */
[----:B------:R-:W-:-:S02]  /*3b30*/  LOP3.LUT R8, R3, 0x60, R8, 0x78, !PT ;  /* 0x0000006003087812 */ /* 0x000fc400078e7808 */
[----:B------:R-:W-:Y:S02]  /*3b40*/  LOP3.LUT R3, R12, R15, RZ, 0xfc, !PT ;  /* 0x0000000f0c037212 */ /* 0x000fe400078efcff */
[C---:B------:R-:W-:Y:S02]  /*3b50*/  LEA R16, P2, R14.reuse, UR8, 0x1 ;  /* 0x000000080e107c11 */ /* 0x040fe4000f8408ff */
[C---:B------:R-:W-:Y:S01]  /*3b60*/  ISETP.LT.AND P1, PT, R3.reuse, UR11, !P0 ;  /* 0x0000000b03007c0c */ /* 0x040fe2000c721270 */
[----:B------:R-:W-:Y:S01]  /*3b70*/  IMAD R3, R3, UR12, RZ ;  /* 0x0000000c03037c24 */ /* 0x000fe2000f8e02ff */
[----:B------:R-:W-:Y:S01]  /*3b80*/  LEA.HI.X.SX32 R18, R14, UR9, 0x1, P2 ;  /* 0x000000090e127c11 */ /* 0x000fe200090f0eff */
[----:B------:R0:W-:Y:S04]  /*3b90*/  STS [R13+UR4], R48 ;  /* 0x000000300d007988 */ /* 0x0001e80008000804 */
[----:B------:R1:W-:Y:S04]  /*3ba0*/  STS [R0+UR4+0x400], R49 ;  /* 0x0004003100007988 */ /* 0x0003e80008000804 */
[----:B------:R-:W-:Y:S01]  /*3bb0*/  STS [R5+UR4+0x200], R50 ;  /* 0x0002003205007988 */ /* 0x000fe20008000804 */
[----:B0-----:R-:W-:-:S03]  /*3bc0*/  IMAD R13, R9, UR12, RZ ;  /* 0x0000000c090d7c24 */ /* 0x001fc6000f8e02ff */
[----:B------:R0:W-:Y:S01]  /*3bd0*/  STS [R2+UR4+0x600], R51 ;  /* 0x0006003302007988 */ /* 0x0001e20008000804 */
[--C-:B-1----:R-:W-:Y:S01]  /*3be0*/  LOP3.LUT R0, R12, 0x30, R15.reuse, 0xfe, !PT ;  /* 0x000000300c007812 */ /* 0x102fe200078efe0f */
[----:B------:R-:W-:Y:S04]  /*3bf0*/  BAR.SYNC.DEFER_BLOCKING 0x0 ;  /* 0x0000000000007b1d */ /* 0x000fe80000010000 */
[----:B------:R-:W-:Y:S01]  /*3c00*/  IMAD R14, R0, UR12, RZ ;  /* 0x0000000c000e7c24 */ /* 0x000fe2000f8e02ff */
[C-C-:B0-----:R-:W-:Y:S02]  /*3c10*/  LOP3.LUT R2, R12.reuse, 0x8, R15.reuse, 0xfe, !PT ;  /* 0x000000080c027812 */ /* 0x141fe400078efe0f */
[----:B------:R-:W-:Y:S01]  /*3c20*/  LOP3.LUT R12, R12, 0x10, R15, 0xfe, !PT ;  /* 0x000000100c0c7812 */ /* 0x000fe200078efe0f */
[----:B------:R-:W-:Y:S01]  /*3c30*/  IMAD R15, R17, UR12, RZ ;  /* 0x0000000c110f7c24 */ /* 0x000fe2000f8e02ff */
[C---:B------:R-:W-:Y:S01]  /*3c40*/  ISETP.LT.AND P4, PT, R2.reuse, UR11, !P0 ;  /* 0x0000000b02007c0c */ /* 0x040fe2000c781270 */
[----:B------:R-:W-:Y:S01]  /*3c50*/  IMAD R5, R2, UR12, RZ ;  /* 0x0000000c02057c24 */ /* 0x000fe2000f8e02ff */
[----:B------:R-:W-:-:S02]  /*3c60*/  LEA R2, P2, R3, R16, 0x1 ;  /* 0x0000001003027211 */ /* 0x000fc400078408ff */
[C---:B------:R-:W-:Y:S01]  /*3c70*/  ISETP.LT.AND P5, PT, R12.reuse, UR11, !P0 ;  /* 0x0000000b0c007c0c */ /* 0x040fe2000c7a1270 */
[----:B------:R-:W-:Y:S01]  /*3c80*/  IMAD R12, R12, UR12, RZ ;  /* 0x0000000c0c0c7c24 */ /* 0x000fe2000f8e02ff */
[----:B------:R-:W-:Y:S02]  /*3c90*/  LEA R4, P3, R5, R16, 0x1 ;  /* 0x0000001005047211 */ /* 0x000fe400078608ff */
[-C--:B------:R-:W-:Y:S02]  /*3ca0*/  LEA.HI.X.SX32 R3, R3, R18.reuse, 0x1, P2 ;  /* 0x0000001203037211 */ /* 0x080fe400010f0eff */
[----:B------:R-:W-:Y:S02]  /*3cb0*/  LEA.HI.X.SX32 R5, R5, R18, 0x1, P3 ;  /* 0x0000001205057211 */ /* 0x000fe400018f0eff */
[----:B------:R-:W-:Y:S01]  /*3cc0*/  ISETP.LT.AND P3, PT, R6, UR11, !P0 ;  /* 0x0000000b06007c0c */ /* 0x000fe2000c761270 */
[----:B------:R-:W0:Y:S01]  /*3cd0*/  LDS R19, [R8+UR4] ;  /* 0x0000000408137984 */ /* 0x000e220008000800 */
[----:B------:R-:W-:-:S03]  /*3ce0*/  LEA R6, P6, R12, R16, 0x1 ;  /* 0x000000100c067211 */ /* 0x000fc600078c08ff */
[----:B------:R-:W1:Y:S04]  /*3cf0*/  LDS R21, [R8+UR4+0x80] ;  /* 0x0000800408157984 */ /* 0x000e680008000800 */
[----:B------:R-:W2:Y:S04]  /*3d00*/  LDS R23, [R8+UR4+0x100] ;  /* 0x0001000408177984 */ /* 0x000ea80008000800 */
[----:B------:R3:W4:Y:S04]  /*3d10*/  LDS R25, [R8+UR4+0x180] ;  /* 0x0001800408197984 */ /* 0x0007280008000800 */
[----:B0-----:R0:W-:Y:S04]  /*3d20*/  @P1 STG.E.U16 desc[UR6][R2.64], R19 ;  /* 0x0000001302001986 */ /* 0x0011e8000c101506 */
[----:B-1----:R1:W-:Y:S01]  /*3d30*/  @P4 STG.E.U16 desc[UR6][R4.64], R21 ;  /* 0x0000001504004986 */ /* 0x0023e2000c101506 */
[----:B------:R-:W-:-:S02]  /*3d40*/  ISETP.LT.AND P4, PT, R7, UR11, !P0 ;  /* 0x0000000b07007c0c */ /* 0x000fc4000c781270 */
[----:B------:R-:W-:Y:S02]  /*3d50*/  LEA.HI.X.SX32 R7, R12, R18, 0x1, P6 ;  /* 0x000000120c077211 */ /* 0x000fe400030f0eff */
[-C--:B---3--:R-:W-:Y:S02]  /*3d60*/  LEA R8, P6, R13, R16.reuse, 0x1 ;  /* 0x000000100d087211 */ /* 0x088fe400078c08ff */
[CC--:B0-----:R-:W-:Y:S01]  /*3d70*/  LEA R2, P1, R10.reuse, R16.reuse, 0x1 ;  /* 0x000000100a027211 */ /* 0x0c1fe200078208ff */
[----:B--2---:R0:W-:Y:S01]  /*3d80*/  @P5 STG.E.U16 desc[UR6][R6.64], R23 ;  /* 0x0000001706005986 */ /* 0x0041e2000c101506 */
[----:B------:R-:W-:Y:S02]  /*3d90*/  PRMT R19, R19, 0x7632, R19 ;  /* 0x0000763213137816 */ /* 0x000fe40000000013 */
[----:B-1----:R-:W-:Y:S02]  /*3da0*/  LEA R4, P2, R11, R16, 0x1 ;  /* 0x000000100b047211 */ /* 0x002fe400078408ff */
[----:B------:R-:W-:-:S02]  /*3db0*/  LEA.HI.X.SX32 R3, R10, R18, 0x1, P1 ;  /* 0x000000120a037211 */ /* 0x000fc400008f0eff */
[C---:B------:R-:W-:Y:S02]  /*3dc0*/  LEA R10, P1, R14.reuse, R16, 0x1 ;  /* 0x000000100e0a7211 */ /* 0x040fe400078208ff */
[-C--:B------:R-:W-:Y:S01]  /*3dd0*/  LEA.HI.X.SX32 R5, R11, R18.reuse, 0x1, P2 ;  /* 0x000000120b057211 */ /* 0x080fe200010f0eff */
[----:B----4-:R0:W-:Y:S01]  /*3de0*/  @P4 STG.E.U16 desc[UR6][R2.64], R25 ;  /* 0x0000001902004986 */ /* 0x0101e2000c101506 */
[----:B------:R-:W-:Y:S02]  /*3df0*/  ISETP.LT.AND P2, PT, R9, UR11, !P0 ;  /* 0x0000000b09007c0c */ /* 0x000fe4000c741270 */
[----:B------:R-:W-:Y:S01]  /*3e00*/  LEA.HI.X.SX32 R11, R14, R18, 0x1, P1 ;  /* 0x000000120e0b7211 */ /* 0x000fe200008f0eff */
[----:B------:R0:W-:Y:S01]  /*3e10*/  @P3 STG.E.U16 desc[UR6][R4.64], R19 ;  /* 0x0000001304003986 */ /* 0x0001e2000c101506 */
[----:B------:R-:W-:Y:S02]  /*3e20*/  ISETP.LT.AND P1, PT, R0, UR11, !P0 ;  /* 0x0000000b00007c0c */ /* 0x000fe4000c721270 */
[----:B------:R-:W-:-:S02]  /*3e30*/  ISETP.LT.AND P0, PT, R17, UR11, !P0 ;  /* 0x0000000b11007c0c */ /* 0x000fc4000c701270 */
[----:B------:R-:W-:Y:S02]  /*3e40*/  LEA.HI.X.SX32 R9, R13, R18, 0x1, P6 ;  /* 0x000000120d097211 */ /* 0x000fe400030f0eff */
[----:B------:R-:W-:Y:S02]  /*3e50*/  PRMT R21, R21, 0x7632, R21 ;  /* 0x0000763215157816 */ /* 0x000fe40000000015 */
[----:B------:R-:W-:Y:S02]  /*3e60*/  PRMT R0, R23, 0x7632, R0 ;  /* 0x0000763217007816 */ /* 0x000fe40000000000 */
[C---:B------:R-:W-:Y:S01]  /*3e70*/  LEA R12, P6, R15.reuse, R16, 0x1 ;  /* 0x000000100f0c7211 */ /* 0x040fe200078c08ff */
[----:B------:R0:W-:Y:S03]  /*3e80*/  @P2 STG.E.U16 desc[UR6][R8.64], R21 ;  /* 0x0000001508002986 */ /* 0x0001e6000c101506 */
[----:B------:R-:W-:Y:S01]  /*3e90*/  LEA.HI.X.SX32 R13, R15, R18, 0x1, P6 ;  /* 0x000000120f0d7211 */ /* 0x000fe200030f0eff */
[----:B------:R0:W-:Y:S01]  /*3ea0*/  @P1 STG.E.U16 desc[UR6][R10.64], R0 ;  /* 0x000000000a001986 */ /* 0x0001e2000c101506 */
[----:B------:R-:W-:Y:S07]  /*3eb0*/  @!P0 EXIT ;  /* 0x000000000000894d */ /* 0x000fee0003800000 */
[----:B0-----:R-:W-:-:S05]  /*3ec0*/  PRMT R6, R25, 0x7632, R6 ;  /* 0x0000763219067816 */ /* 0x001fca0000000006 */
[----:B------:R-:W-:Y:S01]  /*3ed0*/  STG.E.U16 desc[UR6][R12.64], R6 ;  /* 0x000000060c007986 */ /* 0x000fe2000c101506 */
[----:B------:R-:W-:Y:S05]  /*3ee0*/  EXIT ;  /* 0x000000000000794d */ /* 0x000fea0003800000 */
.L_x_2:
[----:B------:R-:W-:-:S00]  /*3ef0*/  BRA `(.L_x_2) ;  /* 0xfffffffc00fc7947 */ /* 0x000fc0000383ffff */
[----:B------:R-:W-:-:S00]  /*3f00*/  NOP ;  /* 0x0000000000007918 */ /* 0x000fc00000000000 */
[----:B------:R-:W-:-:S00]  /*3f10*/  NOP ;  /* 0x0000000000007918 */ /* 0x000fc00000000000 */
[----:B------:R-:W-:-:S00]  /*3f20*/  NOP ;  /* 0x0000000000007918 */ /* 0x000fc00000000000 */
[----:B------:R-:W-:-:S00]  /*3f30*/  NOP ;  /* 0x0000000000007918 */ /* 0x000fc00000000000 */
[----:B------:R-:W-:-:S00]  /*3f40*/  NOP ;  /* 0x0000000000007918 */ /* 0x000fc00000000000 */
[----:B------:R-:W-:-:S00]  /*3f50*/  NOP ;  /* 0x0000000000007918 */ /* 0x000fc00000000000 */
[----:B------:R-:W-:-:S00]  /*3f60*/  NOP ;  /* 0x0000000000007918 */ /* 0x000fc00000000000 */
[----:B------:R-:W-:-:S00]  /*3f70*/  NOP ;  /* 0x0000000000007918 */ /* 0x000fc00000000000 */
.L_x_3:


//--------------------- .nv.shared.matmul_kernel  --------------------------
	.section	.nv.shared.matmul_kernel,"aw",@nobits
	.sectionflags	@""
	.align	16
	.zero		1024


//--------------------- .nv.shared.reserved.0     --------------------------
	.section	.nv.shared.reserved.0,"aw",@nobits
	.weak		__nv_reservedSMEM_offset_0_alias
	.size		__nv_reservedSMEM_offset_0_alias, 0, 64
	.other		__nv_reservedSMEM_offset_0_alias,@"STO_CUDA_RESERVED_SHARED STV_DEFAULT"
__nv_reservedSMEM_offset_0_alias:
	.zero		0
	.zero		64


//--------------------- .nv.constant0.matmul_kernel --------------------------
	.section	.nv.constant0.matmul_kernel,"a",@progbits
	.sectionflags	@""
	.align	4
.nv.constant0.matmul_kernel:
	.zero		976


//--------------------- SYMBOLS --------------------------

	.type		.nv.reservedSmem.offset0,@object
	.size		.nv.reservedSmem.offset0,0x4
	.type		.nv.reservedSmem.cap,@object
	.size		.nv.reservedSmem.cap,0x4
